	.target	sm_90a

	.elftype	@"ET_EXEC"


//--------------------- .note.nv.tkinfo           --------------------------
	.section	.note.nv.tkinfo,"",@"SHT_NOTE"
	.sectionflags	@"SHF_NOTE_NV_TKINFO"
	.tkinfo
        /*0018*/ 	.word	0x00000002
        /*0030*/ 	.string	""
        /*0030*/ 	.string	"ptxas"
        /*0030*/ 	.string	"Cuda compilation tools, release 13.0, V13.0.88"
        /*0030*/ 	.string	"Build cuda_13.0.r13.0/compiler.36424714_0"
        /*0030*/ 	.string	"-arch sm_90a -m 64 "



//--------------------- .note.nv.cuinfo           --------------------------
	.section	.note.nv.cuinfo,"",@"SHT_NOTE"
	.sectionflags	@"SHF_NOTE_NV_CUINFO"
        /*0018*/ 	.short	0x0002
        /*001a*/ 	.short	0x005a
        /*001c*/ 	.short	0x0082
	.zero		2


//--------------------- .nv.info                  --------------------------
	.section	.nv.info,"",@"SHT_CUDA_INFO"
	.align	4


	//----- nvinfo : EIATTR_REGCOUNT
	.align		4
        /*0000*/ 	.byte	0x04, 0x2f
        /*0002*/ 	.short	(.L_15 - .L_14)
	.align		4
.L_14:
        /*0004*/ 	.word	index@(_ZN7cutlass13device_kernelINS_4gemm6kernel13GemmUniversalIN4cute5tupleIJiiiiEEENS1_10collective13CollectiveMmaINS1_34MainloopSm90TmaGmmaWarpSpecializedILi5ENS5_IJNS4_1CILi1EEENSA_ILi2EEESB_EEENS1_35KernelTmaWarpSpecializedCooperativeEEENS5_IJNSA_ILi256EEENSA_ILi64EEENSA_ILi128EEEEEEaNS5_IJlSB_lEEEaSK_NS4_8TiledMMAINS4_8MMA_AtomIJNS4_4SM904GMMA26MMA_64x64x32_S32S8S8_SS_TNEEEENS4_6LayoutINS5_IJSC_SB_SB_EEENS5_IJSB_NSA_ILi0EEEST_EEEEENS5_IJNS4_10UnderscoreESW_SW_EEEEENS4_23SM90_TMA_LOAD_MULTICASTENS4_14ComposedLayoutINS4_7SwizzleILi3ELi4ELi3EEENS4_18smem_ptr_flag_bitsILi8EEENSR_INS5_IJNSA_ILi8EEESI_EEENS5_IJSI_SB_EEEEEEEvNS4_8identityENS4_13SM90_TMA_LOADES19_vS1A_EENS_8epilogue10collective6detail29Sm90TmaWarpSpecializedAdapterINS1E_15DefaultEpilogueIaSK_SK_NS1D_6thread17LinearCombinationIaLi1EiiLNS1I_9ScaleType4KindE0ELNS_15FloatRoundStyleE2EaEENS1_15EpilogueDefaultEEEEEvvEEEEvNT_6ParamsE)
        /*0008*/ 	.word	0x000000a8


	//----- nvinfo : EIATTR_FRAME_SIZE
	.align		4
.L_15:
        /*000c*/ 	.byte	0x04, 0x11
        /*000e*/ 	.short	(.L_17 - .L_16)
	.align		4
.L_16:
        /*0010*/ 	.word	index@(_ZN7cutlass13device_kernelINS_4gemm6kernel13GemmUniversalIN4cute5tupleIJiiiiEEENS1_10collective13CollectiveMmaINS1_34MainloopSm90TmaGmmaWarpSpecializedILi5ENS5_IJNS4_1CILi1EEENSA_ILi2EEESB_EEENS1_35KernelTmaWarpSpecializedCooperativeEEENS5_IJNSA_ILi256EEENSA_ILi64EEENSA_ILi128EEEEEEaNS5_IJlSB_lEEEaSK_NS4_8TiledMMAINS4_8MMA_AtomIJNS4_4SM904GMMA26MMA_64x64x32_S32S8S8_SS_TNEEEENS4_6LayoutINS5_IJSC_SB_SB_EEENS5_IJSB_NSA_ILi0EEEST_EEEEENS5_IJNS4_10UnderscoreESW_SW_EEEEENS4_23SM90_TMA_LOAD_MULTICASTENS4_14ComposedLayoutINS4_7SwizzleILi3ELi4ELi3EEENS4_18smem_ptr_flag_bitsILi8EEENSR_INS5_IJNSA_ILi8EEESI_EEENS5_IJSI_SB_EEEEEEEvNS4_8identityENS4_13SM90_TMA_LOADES19_vS1A_EENS_8epilogue10collective6detail29Sm90TmaWarpSpecializedAdapterINS1E_15DefaultEpilogueIaSK_SK_NS1D_6thread17LinearCombinationIaLi1EiiLNS1I_9ScaleType4KindE0ELNS_15FloatRoundStyleE2EaEENS1_15EpilogueDefaultEEEEEvvEEEEvNT_6ParamsE)
        /*0014*/ 	.word	0x00000000


	//----- nvinfo : EIATTR_MIN_STACK_SIZE
	.align		4
.L_17:
        /*0018*/ 	.byte	0x04, 0x12
        /*001a*/ 	.short	(.L_19 - .L_18)
	.align		4
.L_18:
        /*001c*/ 	.word	index@(_ZN7cutlass13device_kernelINS_4gemm6kernel13GemmUniversalIN4cute5tupleIJiiiiEEENS1_10collective13CollectiveMmaINS1_34MainloopSm90TmaGmmaWarpSpecializedILi5ENS5_IJNS4_1CILi1EEENSA_ILi2EEESB_EEENS1_35KernelTmaWarpSpecializedCooperativeEEENS5_IJNSA_ILi256EEENSA_ILi64EEENSA_ILi128EEEEEEaNS5_IJlSB_lEEEaSK_NS4_8TiledMMAINS4_8MMA_AtomIJNS4_4SM904GMMA26MMA_64x64x32_S32S8S8_SS_TNEEEENS4_6LayoutINS5_IJSC_SB_SB_EEENS5_IJSB_NSA_ILi0EEEST_EEEEENS5_IJNS4_10UnderscoreESW_SW_EEEEENS4_23SM90_TMA_LOAD_MULTICASTENS4_14ComposedLayoutINS4_7SwizzleILi3ELi4ELi3EEENS4_18smem_ptr_flag_bitsILi8EEENSR_INS5_IJNSA_ILi8EEESI_EEENS5_IJSI_SB_EEEEEEEvNS4_8identityENS4_13SM90_TMA_LOADES19_vS1A_EENS_8epilogue10collective6detail29Sm90TmaWarpSpecializedAdapterINS1E_15DefaultEpilogueIaSK_SK_NS1D_6thread17LinearCombinationIaLi1EiiLNS1I_9ScaleType4KindE0ELNS_15FloatRoundStyleE2EaEENS1_15EpilogueDefaultEEEEEvvEEEEvNT_6ParamsE)
        /*0020*/ 	.word	0x00000000
.L_19:


//--------------------- .nv.compat                --------------------------
	.section	.nv.compat,"",@"SHT_CUDA_COMPAT_INFO"
	.align	4
        /*0000*/ 	.byte	0x02, 0x09, 0x01, 0x00, 0x02, 0x02, 0x04, 0x00, 0x02, 0x05, 0x05, 0x00, 0x03, 0x07, 0x01, 0x01
        /*0010*/ 	.byte	0x02, 0x03, 0x01, 0x00, 0x02, 0x06, 0x01, 0x00, 0x04, 0x0b, 0x08, 0x00, 0x00, 0x00, 0x00, 0x00
        /*0020*/ 	.byte	0x00, 0x00, 0x00, 0x00


//--------------------- .nv.info._ZN7cutlass13device_kernelINS_4gemm6kernel13GemmUniversalIN4cute5tupleIJiiiiEEENS1_10collective13CollectiveMmaINS1_34MainloopSm90TmaGmmaWarpSpecializedILi5ENS5_IJNS4_1CILi1EEENSA_ILi2EEESB_EEENS1_35KernelTmaWarpSpecializedCooperativeEEENS5_IJNSA_ILi256EEENSA_ILi64EEENSA_ILi128EEEEEEaNS5_IJlSB_lEEEaSK_NS4_8TiledMMAINS4_8MMA_AtomIJNS4_4SM904GMMA26MMA_64x64x32_S32S8S8_SS_TNEEEENS4_6LayoutINS5_IJSC_SB_SB_EEENS5_IJSB_NSA_ILi0EEEST_EEEEENS5_IJNS4_10UnderscoreESW_SW_EEEEENS4_23SM90_TMA_LOAD_MULTICASTENS4_14ComposedLayoutINS4_7SwizzleILi3ELi4ELi3EEENS4_18smem_ptr_flag_bitsILi8EEENSR_INS5_IJNSA_ILi8EEESI_EEENS5_IJSI_SB_EEEEEEEvNS4_8identityENS4_13SM90_TMA_LOADES19_vS1A_EENS_8epilogue10collective6detail29Sm90TmaWarpSpecializedAdapterINS1E_15DefaultEpilogueIaSK_SK_NS1D_6thread17LinearCombinationIaLi1EiiLNS1I_9ScaleType4KindE0ELNS_15FloatRoundStyleE2EaEENS1_15EpilogueDefaultEEEEEvvEEEEvNT_6ParamsE --------------------------
	.section	.nv.info._ZN7cutlass13device_kernelINS_4gemm6kernel13GemmUniversalIN4cute5tupleIJiiiiEEENS1_10collective13CollectiveMmaINS1_34MainloopSm90TmaGmmaWarpSpecializedILi5ENS5_IJNS4_1CILi1EEENSA_ILi2EEESB_EEENS1_35KernelTmaWarpSpecializedCooperativeEEENS5_IJNSA_ILi256EEENSA_ILi64EEENSA_ILi128EEEEEEaNS5_IJlSB_lEEEaSK_NS4_8TiledMMAINS4_8MMA_AtomIJNS4_4SM904GMMA26MMA_64x64x32_S32S8S8_SS_TNEEEENS4_6LayoutINS5_IJSC_SB_SB_EEENS5_IJSB_NSA_ILi0EEEST_EEEEENS5_IJNS4_10UnderscoreESW_SW_EEEEENS4_23SM90_TMA_LOAD_MULTICASTENS4_14ComposedLayoutINS4_7SwizzleILi3ELi4ELi3EEENS4_18smem_ptr_flag_bitsILi8EEENSR_INS5_IJNSA_ILi8EEESI_EEENS5_IJSI_SB_EEEEEEEvNS4_8identityENS4_13SM90_TMA_LOADES19_vS1A_EENS_8epilogue10collective6detail29Sm90TmaWarpSpecializedAdapterINS1E_15DefaultEpilogueIaSK_SK_NS1D_6thread17LinearCombinationIaLi1EiiLNS1I_9ScaleType4KindE0ELNS_15FloatRoundStyleE2EaEENS1_15EpilogueDefaultEEEEEvvEEEEvNT_6ParamsE,"",@"SHT_CUDA_INFO"
	.sectionflags	@""
	.align	4


	//----- nvinfo : EIATTR_CUDA_API_VERSION
	.align		4
        /*0000*/ 	.byte	0x04, 0x37
        /*0002*/ 	.short	(.L_21 - .L_20)
.L_20:
        /*0004*/ 	.word	0x00000082


	//----- nvinfo : EIATTR_KPARAM_INFO
	.align		4
.L_21:
        /*0008*/ 	.byte	0x04, 0x17
        /*000a*/ 	.short	(.L_23 - .L_22)
.L_22:
        /*000c*/ 	.word	0x00000000
        /*0010*/ 	.short	0x0000
        /*0012*/ 	.short	0x0070
        /*0014*/ 	.byte	0x00, 0xf0, 0x01, 0x10


	//----- nvinfo : EIATTR_SPARSE_MMA_MASK
	.align		4
.L_23:
        /*0018*/ 	.byte	0x03, 0x50
        /*001a*/ 	.short	0x0000


	//----- nvinfo : EIATTR_MAXREG_COUNT
	.align		4
        /*001c*/ 	.byte	0x03, 0x1b
        /*001e*/ 	.short	0x00a8


	//----- nvinfo : EIATTR_NUM_BARRIERS
	.align		4
        /*0020*/ 	.byte	0x02, 0x4c
        /*0022*/ 	.byte	0x01
	.zero		1


	//----- nvinfo : EIATTR_EXTERNS
	.align		4
        /*0024*/ 	.byte	0x04, 0x0f
        /*0026*/ 	.short	(.L_25 - .L_24)


	//   ....[0]....
	.align		4
.L_24:
        /*0028*/ 	.word	index@(__assertfail)


	//----- nvinfo : EIATTR_MERCURY_ISA_VERSION
	.align		4
.L_25:
        /*002c*/ 	.byte	0x03, 0x5f
        /*002e*/ 	.short	0x0101


	//----- nvinfo : EIATTR_INT_WARP_WIDE_INSTR_OFFSETS
	.align		4
        /*0030*/ 	.byte	0x04, 0x31
        /*0032*/ 	.short	(.L_27 - .L_26)


	//   ....[0]....
.L_26:
        /*0034*/ 	.word	0x00000440


	//   ....[1]....
        /*0038*/ 	.word	0x00000460


	//   ....[2]....
        /*003c*/ 	.word	0x00000630


	//----- nvinfo : EIATTR_COOP_GROUP_MASK_REGIDS
	.align		4
.L_27:
        /*0040*/ 	.byte	0x04, 0x29
        /*0042*/ 	.short	(.L_29 - .L_28)


	//   ....[0]....
.L_28:
        /*0044*/ 	.word	0xffffffff


	//   ....[1]....
        /*0048*/ 	.word	0xffffffff


	//   ....[2]....
        /*004c*/ 	.word	0xffffffff


	//   ....[3]....
        /*0050*/ 	.word	0xffffffff


	//   ....[4]....
        /*0054*/ 	.word	0xffffffff


	//   ....[5]....
        /*0058*/ 	.word	0xffffffff


	//----- nvinfo : EIATTR_COOP_GROUP_INSTR_OFFSETS
	.align		4
.L_29:
        /*005c*/ 	.byte	0x04, 0x28
        /*005e*/ 	.short	(.L_31 - .L_30)


	//   ....[0]....
.L_30:
        /*0060*/ 	.word	0x00000060


	//   ....[1]....
        /*0064*/ 	.word	0x00000070


	//   ....[2]....
        /*0068*/ 	.word	0x00000130


	//   ....[3]....
        /*006c*/ 	.word	0x000002f0


	//   ....[4]....
        /*0070*/ 	.word	0x000007a0


	//   ....[5]....
        /*0074*/ 	.word	0x000011e0


	//----- nvinfo : EIATTR_REG_RECONFIG
	.align		4
.L_31:
        /*0078*/ 	.byte	0x01, 0x54
	.zero		2


	//----- nvinfo : EIATTR_SYSCALL_OFFSETS
	.align		4
        /*007c*/ 	.byte	0x04, 0x46
        /*007e*/ 	.short	(.L_33 - .L_32)


	//   ....[0]....
.L_32:
        /*0080*/ 	.word	0x000013b0


	//----- nvinfo : EIATTR_MBARRIER_INSTR_OFFSETS
	.align		4
.L_33:
        /*0084*/ 	.byte	0x04, 0x39
        /*0086*/ 	.short	(.L_35 - .L_34)


	//   ....[0]....
.L_34:
        /*0088*/ 	.word	0x00000230
        /*008c*/ 	.word	0x000000ff
        /*0090*/ 	.word	0x00000000
        /*0094*/ 	.short	0x0100
        /*0096*/ 	.byte	0x08
	.zero		1


	//   ....[1]....
        /*0098*/ 	.word	0x00000240
        /*009c*/ 	.word	0x000000ff
        /*00a0*/ 	.word	0x00000028
        /*00a4*/ 	.short	0x0100
        /*00a6*/ 	.byte	0x08
	.zero		1


	//   ....[2]....
        /*00a8*/ 	.word	0x00000250
        /*00ac*/ 	.word	0x000000ff
        /*00b0*/ 	.word	0x00000008
        /*00b4*/ 	.short	0x0100
        /*00b6*/ 	.byte	0x08
	.zero		1


	//   ....[3]....
        /*00b8*/ 	.word	0x00000260
        /*00bc*/ 	.word	0x000000ff
        /*00c0*/ 	.word	0x00000030
        /*00c4*/ 	.short	0x0100
        /*00c6*/ 	.byte	0x08
	.zero		1


	//   ....[4]....
        /*00c8*/ 	.word	0x00000270
        /*00cc*/ 	.word	0x000000ff
        /*00d0*/ 	.word	0x00000010
        /*00d4*/ 	.short	0x0100
        /*00d6*/ 	.byte	0x08
	.zero		1


	//   ....[5]....
        /*00d8*/ 	.word	0x00000280
        /*00dc*/ 	.word	0x000000ff
        /*00e0*/ 	.word	0x00000038
        /*00e4*/ 	.short	0x0100
        /*00e6*/ 	.byte	0x08
	.zero		1


	//   ....[6]....
        /*00e8*/ 	.word	0x00000290
        /*00ec*/ 	.word	0x000000ff
        /*00f0*/ 	.word	0x00000018
        /*00f4*/ 	.short	0x0100
        /*00f6*/ 	.byte	0x08
	.zero		1


	//   ....[7]....
        /*00f8*/ 	.word	0x000002a0
        /*00fc*/ 	.word	0x000000ff
        /*0100*/ 	.word	0x00000040
        /*0104*/ 	.short	0x0100
        /*0106*/ 	.byte	0x08
	.zero		1


	//   ....[8]....
        /*0108*/ 	.word	0x000002b0
        /*010c*/ 	.word	0x000000ff
        /*0110*/ 	.word	0x00000020
        /*0114*/ 	.short	0x0100
        /*0116*/ 	.byte	0x08
	.zero		1


	//   ....[9]....
        /*0118*/ 	.word	0x000002c0
        /*011c*/ 	.word	0x000000ff
        /*0120*/ 	.word	0x00000048
        /*0124*/ 	.short	0x0100
        /*0126*/ 	.byte	0x08
	.zero		1


	//   ....[10]....
        /*0128*/ 	.word	0x000006b0
        /*012c*/ 	.word	0x000000ff
        /*0130*/ 	.word	0x00000060
        /*0134*/ 	.short	0x0100
        /*0136*/ 	.byte	0x06
	.zero		1


	//   ....[11]....
        /*0138*/ 	.word	0x00000740
        /*013c*/ 	.word	0x000000ff
        /*0140*/ 	.word	0x00000068
        /*0144*/ 	.short	0x0100
        /*0146*/ 	.byte	0x06
	.zero		1


	//   ....[12]....
        /*0148*/ 	.word	0x00001480
        /*014c*/ 	.word	0x00000003
        /*0150*/ 	.word	0x00000000
        /*0154*/ 	.short	0x010a
        /*0156*/ 	.byte	0x3f
	.zero		1


	//   ....[13]....
        /*0158*/ 	.word	0x000014c0
        /*015c*/ 	.word	0x00000003
        /*0160*/ 	.word	0x00000000
        /*0164*/ 	.short	0x010a
        /*0166*/ 	.byte	0x3f
	.zero		1


	//   ....[14]....
        /*0168*/ 	.word	0x00001a00
        /*016c*/ 	.word	0x00000005
        /*0170*/ 	.word	0x00000000
        /*0174*/ 	.short	0x010a
        /*0176*/ 	.byte	0x3f
	.zero		1


	//   ....[15]....
        /*0178*/ 	.word	0x00001a40
        /*017c*/ 	.word	0x00000005
        /*0180*/ 	.word	0x00000000
        /*0184*/ 	.short	0x010a
        /*0186*/ 	.byte	0x3f
	.zero		1


	//   ....[16]....
        /*0188*/ 	.word	0x00001e20
        /*018c*/ 	.word	0x00000005
        /*0190*/ 	.word	0x00000000
        /*0194*/ 	.short	0x0101
        /*0196*/ 	.byte	0x3f
	.zero		1


	//   ....[17]....
        /*0198*/ 	.word	0x00002040
        /*019c*/ 	.word	0x00000003
        /*01a0*/ 	.word	0x00000000
        /*01a4*/ 	.short	0x0101
        /*01a6*/ 	.byte	0x3f
	.zero		1


	//   ....[18]....
        /*01a8*/ 	.word	0x00006690
        /*01ac*/ 	.word	0x00000017
        /*01b0*/ 	.word	0x00000028
        /*01b4*/ 	.short	0x010a
        /*01b6*/ 	.byte	0x3f
	.zero		1


	//   ....[19]....
        /*01b8*/ 	.word	0x00006a00
        /*01bc*/ 	.word	0x00000003
        /*01c0*/ 	.word	0x00000068
        /*01c4*/ 	.short	0x0101
        /*01c6*/ 	.byte	0x3f
	.zero		1


	//   ....[20]....
        /*01c8*/ 	.word	0x00007160
        /*01cc*/ 	.word	0x00000007
        /*01d0*/ 	.word	0x00000000
        /*01d4*/ 	.short	0x010a
        /*01d6*/ 	.byte	0x3f
	.zero		1


	//   ....[21]....
        /*01d8*/ 	.word	0x000071e0
        /*01dc*/ 	.word	0x00000008
        /*01e0*/ 	.word	0x00000000
        /*01e4*/ 	.short	0x010a
        /*01e6*/ 	.byte	0x3f
	.zero		1


	//   ....[22]....
        /*01e8*/ 	.word	0x00007270
        /*01ec*/ 	.word	0x00000009
        /*01f0*/ 	.word	0x00000000
        /*01f4*/ 	.short	0x010a
        /*01f6*/ 	.byte	0x3f
	.zero		1


	//   ....[23]....
        /*01f8*/ 	.word	0x00007300
        /*01fc*/ 	.word	0x00000006
        /*0200*/ 	.word	0x00000000
        /*0204*/ 	.short	0x010a
        /*0206*/ 	.byte	0x3f
	.zero		1


	//   ....[24]....
        /*0208*/ 	.word	0x00007390
        /*020c*/ 	.word	0x00000003
        /*0210*/ 	.word	0x00000000
        /*0214*/ 	.short	0x010a
        /*0216*/ 	.byte	0x3f
	.zero		1


	//   ....[25]....
        /*0218*/ 	.word	0x000073f0
        /*021c*/ 	.word	0x00000003
        /*0220*/ 	.word	0x00000000
        /*0224*/ 	.short	0x010a
        /*0226*/ 	.byte	0x3f
	.zero		1


	//   ....[26]....
        /*0228*/ 	.word	0x00007440
        /*022c*/ 	.word	0x00000005
        /*0230*/ 	.word	0x00000000
        /*0234*/ 	.short	0x010a
        /*0236*/ 	.byte	0x3f
	.zero		1


	//   ....[27]....
        /*0238*/ 	.word	0x00007510
        /*023c*/ 	.word	0x00000017
        /*0240*/ 	.word	0x00000028
        /*0244*/ 	.short	0x010a
        /*0246*/ 	.byte	0x3f
	.zero		1


	//   ....[28]....
        /*0248*/ 	.word	0x000075e0
        /*024c*/ 	.word	0x00000007
        /*0250*/ 	.word	0x00000000
        /*0254*/ 	.short	0x010a
        /*0256*/ 	.byte	0x3f
	.zero		1


	//   ....[29]....
        /*0258*/ 	.word	0x00007630
        /*025c*/ 	.word	0x00000008
        /*0260*/ 	.word	0x00000000
        /*0264*/ 	.short	0x010a
        /*0266*/ 	.byte	0x3f
	.zero		1


	//   ....[30]....
        /*0268*/ 	.word	0x00007680
        /*026c*/ 	.word	0x00000009
        /*0270*/ 	.word	0x00000000
        /*0274*/ 	.short	0x010a
        /*0276*/ 	.byte	0x3f
	.zero		1


	//   ....[31]....
        /*0278*/ 	.word	0x000076d0
        /*027c*/ 	.word	0x00000006
        /*0280*/ 	.word	0x00000000
        /*0284*/ 	.short	0x010a
        /*0286*/ 	.byte	0x3f
	.zero		1


	//----- nvinfo : EIATTR_NUM_MBARRIERS
	.align		4
.L_35:
        /*0288*/ 	.byte	0x03, 0x38
        /*028a*/ 	.short	0x000c


	//----- nvinfo : EIATTR_EXIT_INSTR_OFFSETS
	.align		4
        /*028c*/ 	.byte	0x04, 0x1c
        /*028e*/ 	.short	(.L_37 - .L_36)


	//   ....[0]....
.L_36:
        /*0290*/ 	.word	0x00000900


	//   ....[1]....
        /*0294*/ 	.word	0x00001120


	//   ....[2]....
        /*0298*/ 	.word	0x00005da0


	//   ....[3]....
        /*029c*/ 	.word	0x00006300


	//   ....[4]....
        /*02a0*/ 	.word	0x000073e0


	//----- nvinfo : EIATTR_MAX_THREADS
	.align		4
.L_37:
        /*02a4*/ 	.byte	0x04, 0x05
        /*02a6*/ 	.short	(.L_39 - .L_38)
.L_38:
        /*02a8*/ 	.word	0x00000180
        /*02ac*/ 	.word	0x00000001
        /*02b0*/ 	.word	0x00000001


	//----- nvinfo : EIATTR_CRS_STACK_SIZE
	.align		4
.L_39:
        /*02b4*/ 	.byte	0x04, 0x1e
        /*02b6*/ 	.short	(.L_41 - .L_40)
.L_40:
        /*02b8*/ 	.word	0x00000000


	//----- nvinfo : EIATTR_CBANK_PARAM_SIZE
	.align		4
.L_41:
        /*02bc*/ 	.byte	0x03, 0x19
        /*02be*/ 	.short	0x0470


	//----- nvinfo : EIATTR_PARAM_CBANK
	.align		4
        /*02c0*/ 	.byte	0x04, 0x0a
        /*02c2*/ 	.short	(.L_43 - .L_42)
	.align		4
.L_42:
        /*02c4*/ 	.word	index@(.nv.constant0._ZN7cutlass13device_kernelINS_4gemm6kernel13GemmUniversalIN4cute5tupleIJiiiiEEENS1_10collective13CollectiveMmaINS1_34MainloopSm90TmaGmmaWarpSpecializedILi5ENS5_IJNS4_1CILi1EEENSA_ILi2EEESB_EEENS1_35KernelTmaWarpSpecializedCooperativeEEENS5_IJNSA_ILi256EEENSA_ILi64EEENSA_ILi128EEEEEEaNS5_IJlSB_lEEEaSK_NS4_8TiledMMAINS4_8MMA_AtomIJNS4_4SM904GMMA26MMA_64x64x32_S32S8S8_SS_TNEEEENS4_6LayoutINS5_IJSC_SB_SB_EEENS5_IJSB_NSA_ILi0EEEST_EEEEENS5_IJNS4_10UnderscoreESW_SW_EEEEENS4_23SM90_TMA_LOAD_MULTICASTENS4_14ComposedLayoutINS4_7SwizzleILi3ELi4ELi3EEENS4_18smem_ptr_flag_bitsILi8EEENSR_INS5_IJNSA_ILi8EEESI_EEENS5_IJSI_SB_EEEEEEEvNS4_8identityENS4_13SM90_TMA_LOADES19_vS1A_EENS_8epilogue10collective6detail29Sm90TmaWarpSpecializedAdapterINS1E_15DefaultEpilogueIaSK_SK_NS1D_6thread17LinearCombinationIaLi1EiiLNS1I_9ScaleType4KindE0ELNS_15FloatRoundStyleE2EaEENS1_15EpilogueDefaultEEEEEvvEEEEvNT_6ParamsE)
        /*02c8*/ 	.short	0x0210
        /*02ca*/ 	.short	0x0470


	//----- nvinfo : EIATTR_SW_WAR
	.align		4
.L_43:
        /*02cc*/ 	.byte	0x04, 0x36
        /*02ce*/ 	.short	(.L_45 - .L_44)
.L_44:
        /*02d0*/ 	.word	0x00000008
.L_45:


//--------------------- .nv.callgraph             --------------------------
	.section	.nv.callgraph,"",@"SHT_CUDA_CALLGRAPH"
	.align	4
	.sectionentsize	8
	.align		4
        /*0000*/ 	.word	0x00000000
	.align		4
        /*0004*/ 	.word	0xffffffff
	.align		4
        /*0008*/ 	.word	index@(_ZN7cutlass13device_kernelINS_4gemm6kernel13GemmUniversalIN4cute5tupleIJiiiiEEENS1_10collective13CollectiveMmaINS1_34MainloopSm90TmaGmmaWarpSpecializedILi5ENS5_IJNS4_1CILi1EEENSA_ILi2EEESB_EEENS1_35KernelTmaWarpSpecializedCooperativeEEENS5_IJNSA_ILi256EEENSA_ILi64EEENSA_ILi128EEEEEEaNS5_IJlSB_lEEEaSK_NS4_8TiledMMAINS4_8MMA_AtomIJNS4_4SM904GMMA26MMA_64x64x32_S32S8S8_SS_TNEEEENS4_6LayoutINS5_IJSC_SB_SB_EEENS5_IJSB_NSA_ILi0EEEST_EEEEENS5_IJNS4_10UnderscoreESW_SW_EEEEENS4_23SM90_TMA_LOAD_MULTICASTENS4_14ComposedLayoutINS4_7SwizzleILi3ELi4ELi3EEENS4_18smem_ptr_flag_bitsILi8EEENSR_INS5_IJNSA_ILi8EEESI_EEENS5_IJSI_SB_EEEEEEEvNS4_8identityENS4_13SM90_TMA_LOADES19_vS1A_EENS_8epilogue10collective6detail29Sm90TmaWarpSpecializedAdapterINS1E_15DefaultEpilogueIaSK_SK_NS1D_6thread17LinearCombinationIaLi1EiiLNS1I_9ScaleType4KindE0ELNS_15FloatRoundStyleE2EaEENS1_15EpilogueDefaultEEEEEvvEEEEvNT_6ParamsE)
	.align		4
        /*000c*/ 	.word	index@(__assertfail)
	.align		4
        /*0010*/ 	.word	0x00000000
	.align		4
        /*0014*/ 	.word	0xfffffffe
	.align		4
        /*0018*/ 	.word	0x00000000
	.align		4
        /*001c*/ 	.word	0xfffffffd
	.align		4
        /*0020*/ 	.word	0x00000000
	.align		4
        /*0024*/ 	.word	0xfffffffc


//--------------------- .nv.constant4             --------------------------
	.section	.nv.constant4,"a",@progbits
	.align	8
	.align		8
.nv.constant4:
        /*0000*/ 	.dword	__assertfail
	.align		8
        /*0008*/ 	.dword	__unnamed_1
	.align		8
        /*0010*/ 	.dword	_ZN39_INTERNAL_1a2a15d3_4_k_cu_9c712d53_60064cuda3std3__45__cpo5beginE
	.align		8
        /*0018*/ 	.dword	_ZN39_INTERNAL_1a2a15d3_4_k_cu_9c712d53_60064cuda3std3__45__cpo3endE
	.align		8
        /*0020*/ 	.dword	_ZN39_INTERNAL_1a2a15d3_4_k_cu_9c712d53_60064cuda3std3__45__cpo6cbeginE
	.align		8
        /*0028*/ 	.dword	_ZN39_INTERNAL_1a2a15d3_4_k_cu_9c712d53_60064cuda3std3__45__cpo4cendE
	.align		8
        /*0030*/ 	.dword	_ZN39_INTERNAL_1a2a15d3_4_k_cu_9c712d53_60064cuda3std3__441_GLOBAL__N__1a2a15d3_4_k_cu_9c712d53_60066ignoreE
	.align		8
        /*0038*/ 	.dword	_ZN39_INTERNAL_1a2a15d3_4_k_cu_9c712d53_60064cuda3std3__419piecewise_constructE
	.align		8
        /*0040*/ 	.dword	_ZN39_INTERNAL_1a2a15d3_4_k_cu_9c712d53_60064cuda3std3__48in_placeE
	.align		8
        /*0048*/ 	.dword	_ZN39_INTERNAL_1a2a15d3_4_k_cu_9c712d53_60064cuda3std6ranges3__45__cpo4swapE
	.align		8
        /*0050*/ 	.dword	_ZN39_INTERNAL_1a2a15d3_4_k_cu_9c712d53_60064cuda3std6ranges3__45__cpo9iter_moveE
	.align		8
        /*0058*/ 	.dword	_ZN39_INTERNAL_1a2a15d3_4_k_cu_9c712d53_60064cute7productE
	.align		8
        /*0060*/ 	.dword	_ZN39_INTERNAL_1a2a15d3_4_k_cu_9c712d53_60064cute1_E
	.align		8
        /*0068*/ 	.dword	$str$22
	.align		8
        /*0070*/ 	.dword	$str$23


//--------------------- .text._ZN7cutlass13device_kernelINS_4gemm6kernel13GemmUniversalIN4cute5tupleIJiiiiEEENS1_10collective13CollectiveMmaINS1_34MainloopSm90TmaGmmaWarpSpecializedILi5ENS5_IJNS4_1CILi1EEENSA_ILi2EEESB_EEENS1_35KernelTmaWarpSpecializedCooperativeEEENS5_IJNSA_ILi256EEENSA_ILi64EEENSA_ILi128EEEEEEaNS5_IJlSB_lEEEaSK_NS4_8TiledMMAINS4_8MMA_AtomIJNS4_4SM904GMMA26MMA_64x64x32_S32S8S8_SS_TNEEEENS4_6LayoutINS5_IJSC_SB_SB_EEENS5_IJSB_NSA_ILi0EEEST_EEEEENS5_IJNS4_10UnderscoreESW_SW_EEEEENS4_23SM90_TMA_LOAD_MULTICASTENS4_14ComposedLayoutINS4_7SwizzleILi3ELi4ELi3EEENS4_18smem_ptr_flag_bitsILi8EEENSR_INS5_IJNSA_ILi8EEESI_EEENS5_IJSI_SB_EEEEEEEvNS4_8identityENS4_13SM90_TMA_LOADES19_vS1A_EENS_8epilogue10collective6detail29Sm90TmaWarpSpecializedAdapterINS1E_15DefaultEpilogueIaSK_SK_NS1D_6thread17LinearCombinationIaLi1EiiLNS1I_9ScaleType4KindE0ELNS_15FloatRoundStyleE2EaEENS1_15EpilogueDefaultEEEEEvvEEEEvNT_6ParamsE --------------------------
	.section	.text._ZN7cutlass13device_kernelINS_4gemm6kernel13GemmUniversalIN4cute5tupleIJiiiiEEENS1_10collective13CollectiveMmaINS1_34MainloopSm90TmaGmmaWarpSpecializedILi5ENS5_IJNS4_1CILi1EEENSA_ILi2EEESB_EEENS1_35KernelTmaWarpSpecializedCooperativeEEENS5_IJNSA_ILi256EEENSA_ILi64EEENSA_ILi128EEEEEEaNS5_IJlSB_lEEEaSK_NS4_8TiledMMAINS4_8MMA_AtomIJNS4_4SM904GMMA26MMA_64x64x32_S32S8S8_SS_TNEEEENS4_6LayoutINS5_IJSC_SB_SB_EEENS5_IJSB_NSA_ILi0EEEST_EEEEENS5_IJNS4_10UnderscoreESW_SW_EEEEENS4_23SM90_TMA_LOAD_MULTICASTENS4_14ComposedLayoutINS4_7SwizzleILi3ELi4ELi3EEENS4_18smem_ptr_flag_bitsILi8EEENSR_INS5_IJNSA_ILi8EEESI_EEENS5_IJSI_SB_EEEEEEEvNS4_8identityENS4_13SM90_TMA_LOADES19_vS1A_EENS_8epilogue10collective6detail29Sm90TmaWarpSpecializedAdapterINS1E_15DefaultEpilogueIaSK_SK_NS1D_6thread17LinearCombinationIaLi1EiiLNS1I_9ScaleType4KindE0ELNS_15FloatRoundStyleE2EaEENS1_15EpilogueDefaultEEEEEvvEEEEvNT_6ParamsE,"ax",@progbits
	.align	128
.text._ZN7cutlass13device_kernelINS_4gemm6kernel13GemmUniversalIN4cute5tupleIJiiiiEEENS1_10collective13CollectiveMmaINS1_34MainloopSm90TmaGmmaWarpSpecializedILi5ENS5_IJNS4_1CILi1EEENSA_ILi2EEESB_EEENS1_35KernelTmaWarpSpecializedCooperativeEEENS5_IJNSA_ILi256EEENSA_ILi64EEENSA_ILi128EEEEEEaNS5_IJlSB_lEEEaSK_NS4_8TiledMMAINS4_8MMA_AtomIJNS4_4SM904GMMA26MMA_64x64x32_S32S8S8_SS_TNEEEENS4_6LayoutINS5_IJSC_SB_SB_EEENS5_IJSB_NSA_ILi0EEEST_EEEEENS5_IJNS4_10UnderscoreESW_SW_EEEEENS4_23SM90_TMA_LOAD_MULTICASTENS4_14ComposedLayoutINS4_7SwizzleILi3ELi4ELi3EEENS4_18smem_ptr_flag_bitsILi8EEENSR_INS5_IJNSA_ILi8EEESI_EEENS5_IJSI_SB_EEEEEEEvNS4_8identityENS4_13SM90_TMA_LOADES19_vS1A_EENS_8epilogue10collective6detail29Sm90TmaWarpSpecializedAdapterINS1E_15DefaultEpilogueIaSK_SK_NS1D_6thread17LinearCombinationIaLi1EiiLNS1I_9ScaleType4KindE0ELNS_15FloatRoundStyleE2EaEENS1_15EpilogueDefaultEEEEEvvEEEEvNT_6ParamsE:
        .type           _ZN7cutlass13device_kernelINS_4gemm6kernel13GemmUniversalIN4cute5tupleIJiiiiEEENS1_10collective13CollectiveMmaINS1_34MainloopSm90TmaGmmaWarpSpecializedILi5ENS5_IJNS4_1CILi1EEENSA_ILi2EEESB_EEENS1_35KernelTmaWarpSpecializedCooperativeEEENS5_IJNSA_ILi256EEENSA_ILi64EEENSA_ILi128EEEEEEaNS5_IJlSB_lEEEaSK_NS4_8TiledMMAINS4_8MMA_AtomIJNS4_4SM904GMMA26MMA_64x64x32_S32S8S8_SS_TNEEEENS4_6LayoutINS5_IJSC_SB_SB_EEENS5_IJSB_NSA_ILi0EEEST_EEEEENS5_IJNS4_10UnderscoreESW_SW_EEEEENS4_23SM90_TMA_LOAD_MULTICASTENS4_14ComposedLayoutINS4_7SwizzleILi3ELi4ELi3EEENS4_18smem_ptr_flag_bitsILi8EEENSR_INS5_IJNSA_ILi8EEESI_EEENS5_IJSI_SB_EEEEEEEvNS4_8identityENS4_13SM90_TMA_LOADES19_vS1A_EENS_8epilogue10collective6detail29Sm90TmaWarpSpecializedAdapterINS1E_15DefaultEpilogueIaSK_SK_NS1D_6thread17LinearCombinationIaLi1EiiLNS1I_9ScaleType4KindE0ELNS_15FloatRoundStyleE2EaEENS1_15EpilogueDefaultEEEEEvvEEEEvNT_6ParamsE,@function
        .size           _ZN7cutlass13device_kernelINS_4gemm6kernel13GemmUniversalIN4cute5tupleIJiiiiEEENS1_10collective13CollectiveMmaINS1_34MainloopSm90TmaGmmaWarpSpecializedILi5ENS5_IJNS4_1CILi1EEENSA_ILi2EEESB_EEENS1_35KernelTmaWarpSpecializedCooperativeEEENS5_IJNSA_ILi256EEENSA_ILi64EEENSA_ILi128EEEEEEaNS5_IJlSB_lEEEaSK_NS4_8TiledMMAINS4_8MMA_AtomIJNS4_4SM904GMMA26MMA_64x64x32_S32S8S8_SS_TNEEEENS4_6LayoutINS5_IJSC_SB_SB_EEENS5_IJSB_NSA_ILi0EEEST_EEEEENS5_IJNS4_10UnderscoreESW_SW_EEEEENS4_23SM90_TMA_LOAD_MULTICASTENS4_14ComposedLayoutINS4_7SwizzleILi3ELi4ELi3EEENS4_18smem_ptr_flag_bitsILi8EEENSR_INS5_IJNSA_ILi8EEESI_EEENS5_IJSI_SB_EEEEEEEvNS4_8identityENS4_13SM90_TMA_LOADES19_vS1A_EENS_8epilogue10collective6detail29Sm90TmaWarpSpecializedAdapterINS1E_15DefaultEpilogueIaSK_SK_NS1D_6thread17LinearCombinationIaLi1EiiLNS1I_9ScaleType4KindE0ELNS_15FloatRoundStyleE2EaEENS1_15EpilogueDefaultEEEEEvvEEEEvNT_6ParamsE,(.L_x_205 - _ZN7cutlass13device_kernelINS_4gemm6kernel13GemmUniversalIN4cute5tupleIJiiiiEEENS1_10collective13CollectiveMmaINS1_34MainloopSm90TmaGmmaWarpSpecializedILi5ENS5_IJNS4_1CILi1EEENSA_ILi2EEESB_EEENS1_35KernelTmaWarpSpecializedCooperativeEEENS5_IJNSA_ILi256EEENSA_ILi64EEENSA_ILi128EEEEEEaNS5_IJlSB_lEEEaSK_NS4_8TiledMMAINS4_8MMA_AtomIJNS4_4SM904GMMA26MMA_64x64x32_S32S8S8_SS_TNEEEENS4_6LayoutINS5_IJSC_SB_SB_EEENS5_IJSB_NSA_ILi0EEEST_EEEEENS5_IJNS4_10UnderscoreESW_SW_EEEEENS4_23SM90_TMA_LOAD_MULTICASTENS4_14ComposedLayoutINS4_7SwizzleILi3ELi4ELi3EEENS4_18smem_ptr_flag_bitsILi8EEENSR_INS5_IJNSA_ILi8EEESI_EEENS5_IJSI_SB_EEEEEEEvNS4_8identityENS4_13SM90_TMA_LOADES19_vS1A_EENS_8epilogue10collective6detail29Sm90TmaWarpSpecializedAdapterINS1E_15DefaultEpilogueIaSK_SK_NS1D_6thread17LinearCombinationIaLi1EiiLNS1I_9ScaleType4KindE0ELNS_15FloatRoundStyleE2EaEENS1_15EpilogueDefaultEEEEEvvEEEEvNT_6ParamsE)
        .other          _ZN7cutlass13device_kernelINS_4gemm6kernel13GemmUniversalIN4cute5tupleIJiiiiEEENS1_10collective13CollectiveMmaINS1_34MainloopSm90TmaGmmaWarpSpecializedILi5ENS5_IJNS4_1CILi1EEENSA_ILi2EEESB_EEENS1_35KernelTmaWarpSpecializedCooperativeEEENS5_IJNSA_ILi256EEENSA_ILi64EEENSA_ILi128EEEEEEaNS5_IJlSB_lEEEaSK_NS4_8TiledMMAINS4_8MMA_AtomIJNS4_4SM904GMMA26MMA_64x64x32_S32S8S8_SS_TNEEEENS4_6LayoutINS5_IJSC_SB_SB_EEENS5_IJSB_NSA_ILi0EEEST_EEEEENS5_IJNS4_10UnderscoreESW_SW_EEEEENS4_23SM90_TMA_LOAD_MULTICASTENS4_14ComposedLayoutINS4_7SwizzleILi3ELi4ELi3EEENS4_18smem_ptr_flag_bitsILi8EEENSR_INS5_IJNSA_ILi8EEESI_EEENS5_IJSI_SB_EEEEEEEvNS4_8identityENS4_13SM90_TMA_LOADES19_vS1A_EENS_8epilogue10collective6detail29Sm90TmaWarpSpecializedAdapterINS1E_15DefaultEpilogueIaSK_SK_NS1D_6thread17LinearCombinationIaLi1EiiLNS1I_9ScaleType4KindE0ELNS_15FloatRoundStyleE2EaEENS1_15EpilogueDefaultEEEEEvvEEEEvNT_6ParamsE,@"STO_CUDA_ENTRY STV_DEFAULT"
_ZN7cutlass13device_kernelINS_4gemm6kernel13GemmUniversalIN4cute5tupleIJiiiiEEENS1_10collective13CollectiveMmaINS1_34MainloopSm90TmaGmmaWarpSpecializedILi5ENS5_IJNS4_1CILi1EEENSA_ILi2EEESB_EEENS1_35KernelTmaWarpSpecializedCooperativeEEENS5_IJNSA_ILi256EEENSA_ILi64EEENSA_ILi128EEEEEEaNS5_IJlSB_lEEEaSK_NS4_8TiledMMAINS4_8MMA_AtomIJNS4_4SM904GMMA26MMA_64x64x32_S32S8S8_SS_TNEEEENS4_6LayoutINS5_IJSC_SB_SB_EEENS5_IJSB_NSA_ILi0EEEST_EEEEENS5_IJNS4_10UnderscoreESW_SW_EEEEENS4_23SM90_TMA_LOAD_MULTICASTENS4_14ComposedLayoutINS4_7SwizzleILi3ELi4ELi3EEENS4_18smem_ptr_flag_bitsILi8EEENSR_INS5_IJNSA_ILi8EEESI_EEENS5_IJSI_SB_EEEEEEEvNS4_8identityENS4_13SM90_TMA_LOADES19_vS1A_EENS_8epilogue10collective6detail29Sm90TmaWarpSpecializedAdapterINS1E_15DefaultEpilogueIaSK_SK_NS1D_6thread17LinearCombinationIaLi1EiiLNS1I_9ScaleType4KindE0ELNS_15FloatRoundStyleE2EaEENS1_15EpilogueDefaultEEEEEvvEEEEvNT_6ParamsE:
[----:B------:R-:W0:Y:S01]  /*0000*/  LDC R1, c[0x0][0x28] ;  /* 0x00000a00ff017b82 */ /* 0x000e220000000800 */
[----:B------:R-:W1:Y:S01]  /*0010*/  S2R R18, SR_TID.X ;  /* 0x0000000000127919 */ /* 0x000e620000002100 */
[----:B------:R-:W-:Y:S01]  /*0020*/  ELECT P0, URZ, PT ;  /* 0x00000000003f782f */ /* 0x000fe20003800000 */
[----:B------:R-:W-:Y:S01]  /*0030*/  BSSY B0, `(.L_x_0) ;  /* 0x000000f000007945 */ /* 0x000fe20003800000 */
[--C-:B-1----:R-:W-:Y:S02]  /*0040*/  SHF.R.U32.HI R0, RZ, 0x5, R18.reuse ;  /* 0x00000005ff007819 */ /* 0x102fe40000011612 */
[----:B------:R-:W-:-:S03]  /*0050*/  SHF.R.U32.HI R3, RZ, 0x7, R18 ;  /* 0x00000007ff037819 */ /* 0x000fc60000011612 */
[----:B------:R-:W1:Y:S04]  /*0060*/  SHFL.IDX PT, R2, R0, RZ, 0x1f ;  /* 0x00001fff00027589 */ /* 0x000e6800000e0000 */
[----:B------:R2:W3:Y:S01]  /*0070*/  SHFL.IDX PT, R5, R3, RZ, 0x1f ;  /* 0x00001fff03057589 */ /* 0x0004e200000e0000 */
[----:B-1----:R-:W-:-:S13]  /*0080*/  ISETP.NE.OR P0, PT, R2, RZ, !P0 ;  /* 0x000000ff0200720c */ /* 0x002fda0004705670 */
[----:B0-23--:R-:W-:Y:S05]  /*0090*/  @P0 BRA `(.L_x_1) ;  /* 0x0000000000200947 */ /* 0x00dfea0003800000 */
[----:B------:R-:W-:Y:S02]  /*00a0*/  ULDC.64 UR4, c[0x0][0x198] ;  /* 0x0000660000047ab9 */ /* 0x000fe40000000a00 */
[----:B------:R-:W-:Y:S02]  /*00b0*/  UIADD3 UR6, UP0, UR4, 0xf0, URZ ;  /* 0x000000f004067890 */ /* 0x000fe4000ff1e03f */
[----:B------:R-:W-:Y:S02]  /*00c0*/  UIADD3 UR4, UP1, UR4, 0x1f0, URZ ;  /* 0x000001f004047890 */ /* 0x000fe4000ff3e03f */
[----:B------:R-:W-:Y:S02]  /*00d0*/  UIADD3.X UR7, URZ, UR5, URZ, UP0, !UPT ;  /* 0x000000053f077290 */ /* 0x000fe400087fe43f */
[----:B------:R-:W-:-:S07]  /*00e0*/  UIADD3.X UR5, URZ, UR5, URZ, UP1, !UPT ;  /* 0x000000053f057290 */ /* 0x000fce0008ffe43f */
[----:B------:R0:W-:Y:S02]  /*00f0*/  UTMACCTL.PF [UR6] ;  /* 0x00000000060079b9 */ /* 0x0001e40008040000 */
[----:B------:R0:W-:Y:S02]  /*0100*/  UTMACCTL.PF [UR4] ;  /* 0x00000000040079b9 */ /* 0x0001e40008040000 */
[----:B0-----:R-:W-:Y:S01]  /*0110*/  NOP ;  /* 0x0000000000007918 */ /* 0x001fe20000000000 */
.L_x_1:
[----:B------:R-:W-:Y:S05]  /*0120*/  BSYNC B0 ;  /* 0x0000000000007941 */ /* 0x000fea0003800000 */
.L_x_0:
[----:B------:R-:W0:Y:S02]  /*0130*/  SHFL.IDX PT, R3, R0, RZ, 0x1f ;  /* 0x00001fff00037589 */ /* 0x000e2400000e0000 */
[----:B0-----:R-:W-:-:S13]  /*0140*/  ISETP.NE.AND P0, PT, R3, RZ, PT ;  /* 0x000000ff0300720c */ /* 0x001fda0003f05270 */
[----:B------:R-:W-:Y:S05]  /*0150*/  @P0 BRA `(.L_x_2) ;  /* 0x0000000000600947 */ /* 0x000fea0003800000 */
[----:B------:R-:W0:Y:S01]  /*0160*/  S2UR UR8, SR_CgaCtaId ;  /* 0x00000000000879c3 */ /* 0x000e220000008800 */
[----:B------:R-:W-:Y:S01]  /*0170*/  UMOV UR4, 0x400 ;  /* 0x0000040000047882 */ /* 0x000fe20000000000 */
[----:B------:R-:W-:Y:S01]  /*0180*/  UMOV UR5, 0x1 ;  /* 0x0000000100057882 */ /* 0x000fe20000000000 */
[----:B------:R-:W-:Y:S01]  /*0190*/  UMOV UR6, 0x4 ;  /* 0x0000000400067882 */ /* 0x000fe20000000000 */
[----:B------:R-:W-:Y:S01]  /*01a0*/  ELECT P0, URZ, PT ;  /* 0x00000000003f782f */ /* 0x000fe20003800000 */
[----:B------:R-:W-:-:S04]  /*01b0*/  UIADD3 UR6, -UR6, 0x100000, URZ ;  /* 0x0010000006067890 */ /* 0x000fc8000fffe13f */
[----:B------:R-:W-:Y:S02]  /*01c0*/  USHF.L.U32 UR7, UR6, 0xb, URZ ;  /* 0x0000000b06077899 */ /* 0x000fe4000800063f */
[----:B------:R-:W-:Y:S02]  /*01d0*/  USHF.L.U32 UR6, UR6, 0x1, URZ ;  /* 0x0000000106067899 */ /* 0x000fe4000800063f */
[----:B0-----:R-:W-:Y:S02]  /*01e0*/  ULEA UR8, UR8, UR4, 0x18 ;  /* 0x0000000408087291 */ /* 0x001fe4000f8ec03f */
[----:B------:R-:W-:-:S04]  /*01f0*/  UIADD3 UR4, -UR5, 0x100000, URZ ;  /* 0x0010000005047890 */ /* 0x000fc8000fffe13f */
[----:B------:R-:W-:Y:S02]  /*0200*/  USHF.L.U32 UR5, UR4, 0xb, URZ ;  /* 0x0000000b04057899 */ /* 0x000fe4000800063f */
[----:B------:R-:W-:Y:S01]  /*0210*/  USHF.L.U32 UR4, UR4, 0x1, URZ ;  /* 0x0000000104047899 */ /* 0x000fe2000800063f */
[----:B------:R-:W0:Y:S11]  /*0220*/  FENCE.VIEW.ASYNC.S ;  /* 0x00000000000073c6 */ /* 0x000e360000000000 */
[----:B0-----:R0:W1:Y:S01]  /*0230*/  SYNCS.EXCH.64 URZ, [UR8], UR4 ;  /* 0x00000004083f75b2 */ /* 0x0010620008000100 */
[----:B------:R0:W2:Y:S01]  /*0240*/  SYNCS.EXCH.64 URZ, [UR8+0x28], UR6 ;  /* 0x00002806083f75b2 */ /* 0x0000a20008000100 */
[----:B------:R0:W3:Y:S01]  /*0250*/  SYNCS.EXCH.64 URZ, [UR8+0x8], UR4 ;  /* 0x00000804083f75b2 */ /* 0x0000e20008000100 */
[----:B------:R0:W4:Y:S01]  /*0260*/  SYNCS.EXCH.64 URZ, [UR8+0x30], UR6 ;  /* 0x00003006083f75b2 */ /* 0x0001220008000100 */
[----:B------:R0:W0:Y:S01]  /*0270*/  SYNCS.EXCH.64 URZ, [UR8+0x10], UR4 ;  /* 0x00001004083f75b2 */ /* 0x0000220008000100 */
[----:B------:R0:W0:Y:S01]  /*0280*/  SYNCS.EXCH.64 URZ, [UR8+0x38], UR6 ;  /* 0x00003806083f75b2 */ /* 0x0000220008000100 */
[----:B------:R0:W0:Y:S01]  /*0290*/  SYNCS.EXCH.64 URZ, [UR8+0x18], UR4 ;  /* 0x00001804083f75b2 */ /* 0x0000220008000100 */
[----:B------:R0:W0:Y:S01]  /*02a0*/  SYNCS.EXCH.64 URZ, [UR8+0x40], UR6 ;  /* 0x00004006083f75b2 */ /* 0x0000220008000100 */
[----:B------:R0:W0:Y:S01]  /*02b0*/  SYNCS.EXCH.64 URZ, [UR8+0x20], UR4 ;  /* 0x00002004083f75b2 */ /* 0x0000220008000100 */
[----:B------:R0:W0:Y:S01]  /*02c0*/  SYNCS.EXCH.64 URZ, [UR8+0x48], UR6 ;  /* 0x00004806083f75b2 */ /* 0x0000220008000100 */
[----:B------:R-:W-:Y:S01]  /*02d0*/  NOP ;  /* 0x0000000000007918 */ /* 0x000fe20000000000 */
.L_x_2:
[----:B------:R-:W-:Y:S01]  /*02e0*/  SHF.R.S32.HI R7, RZ, 0x1f, R18 ;  /* 0x0000001fff077819 */ /* 0x000fe20000011412 */
[----:B------:R-:W5:Y:S01]  /*02f0*/  SHFL.IDX PT, R0, R0, RZ, 0x1f ;  /* 0x00001fff00007589 */ /* 0x000f6200000e0000 */
[----:B0-----:R-:W0:Y:S01]  /*0300*/  S2UR UR8, SR_CTAID.X ;  /* 0x00000000000879c3 */ /* 0x001e220000002500 */
[----:B------:R-:W-:Y:S02]  /*0310*/  ELECT P0, URZ, PT ;  /* 0x00000000003f782f */ /* 0x000fe40003800000 */
[----:B------:R-:W-:Y:S01]  /*0320*/  LEA.HI R7, R7, R18, RZ, 0x7 ;  /* 0x0000001207077211 */ /* 0x000fe200078f38ff */
[----:B------:R-:W1:Y:S01]  /*0330*/  S2R R4, SR_CTAID.Y ;  /* 0x0000000000047919 */ /* 0x000e620000002600 */
[----:B------:R-:W-:Y:S01]  /*0340*/  ULDC UR4, c[0x0][0x154] ;  /* 0x0000550000047ab9 */ /* 0x000fe20000000800 */
[----:B------:R-:W-:Y:S01]  /*0350*/  NOP ;  /* 0x0000000000007918 */ /* 0x000fe20000000000 */
[----:B------:R-:W-:Y:S01]  /*0360*/  LOP3.LUT R7, R7, 0xffffff80, RZ, 0xc0, !PT ;  /* 0xffffff8007077812 */ /* 0x000fe200078ec0ff */
[----:B------:R-:W-:Y:S01]  /*0370*/  NOP ;  /* 0x0000000000007918 */ /* 0x000fe20000000000 */
[----:B------:R-:W2:Y:S03]  /*0380*/  LDC R12, c[0x0][0x140] ;  /* 0x00005000ff0c7b82 */ /* 0x000ea60000000800 */
[----:B------:R-:W-:-:S05]  /*0390*/  IMAD.IADD R7, R18, 0x1, -R7 ;  /* 0x0000000112077824 */ /* 0x000fca00078e0a07 */
[----:B------:R-:W-:Y:S02]  /*03a0*/  SHF.R.S32.HI R6, RZ, 0x1f, R7 ;  /* 0x0000001fff067819 */ /* 0x000fe40000011407 */
[----:B------:R-:W-:Y:S02]  /*03b0*/  LOP3.LUT P2, RZ, R7, 0x7, RZ, 0xc0, !PT ;  /* 0x0000000707ff7812 */ /* 0x000fe4000784c0ff */
[----:B------:R-:W-:Y:S02]  /*03c0*/  LEA.HI R6, R6, R7, RZ, 0x3 ;  /* 0x0000000706067211 */ /* 0x000fe400078f18ff */
[----:B-----5:R-:W-:Y:S02]  /*03d0*/  ISETP.NE.OR P0, PT, R0, RZ, !P0 ;  /* 0x000000ff0000720c */ /* 0x020fe40004705670 */
[--C-:B------:R-:W-:Y:S02]  /*03e0*/  SHF.R.S32.HI R0, RZ, 0x3, R6.reuse ;  /* 0x00000003ff007819 */ /* 0x100fe40000011406 */
[----:B------:R-:W-:-:S02]  /*03f0*/  SHF.R.S32.HI R9, RZ, 0x1f, R6 ;  /* 0x0000001fff097819 */ /* 0x000fc40000011406 */
[----:B------:R-:W-:Y:S02]  /*0400*/  SHF.R.S32.HI R6, RZ, 0x1f, R3 ;  /* 0x0000001fff067819 */ /* 0x000fe40000011403 */
[----:B------:R-:W-:Y:S02]  /*0410*/  LEA.HI R9, R9, R0, RZ, 0x2 ;  /* 0x0000000009097211 */ /* 0x000fe400078f10ff */
[----:B------:R-:W-:Y:S02]  /*0420*/  LEA.HI R6, R6, R3, RZ, 0x2 ;  /* 0x0000000306067211 */ /* 0x000fe400078f10ff */
[----:B-1----:R-:W-:Y:S01]  /*0430*/  I2FP.F32.U32 R8, R4 ;  /* 0x0000000400087245 */ /* 0x002fe20000201000 */
[----:B------:R-:W-:Y:S01]  /*0440*/  VOTEU.ALL UP0, P0 ;  /* 0x00000000003f7886 */ /* 0x000fe20000000000 */
[----:B------:R-:W-:Y:S01]  /*0450*/  LOP3.LUT R6, R6, 0x3ffffffc, RZ, 0xc0, !PT ;  /* 0x3ffffffc06067812 */ /* 0x000fe200078ec0ff */
[----:B------:R-:W-:Y:S01]  /*0460*/  VOTEU.ALL UP1, P0 ;  /* 0x00000000003f7886 */ /* 0x000fe20000020000 */
[----:B------:R-:W-:Y:S01]  /*0470*/  LOP3.LUT R9, R9, 0xfffffffc, RZ, 0xc0, !PT ;  /* 0xfffffffc09097812 */ /* 0x000fe200078ec0ff */
[----:B------:R-:W-:Y:S01]  /*0480*/  FMUL R10, R8, UR4 ;  /* 0x00000004080a7c20 */ /* 0x000fe20008400000 */
[----:B------:R-:W1:Y:S01]  /*0490*/  @!UP0 S2UR UR7, SR_CgaCtaId ;  /* 0x00000000000789c3 */ /* 0x000e620000008800 */
[----:B------:R-:W-:Y:S01]  /*04a0*/  IMAD.IADD R11, R3, 0x1, -R6 ;  /* 0x00000001030b7824 */ /* 0x000fe200078e0a06 */
[----:B0-----:R-:W-:Y:S01]  /*04b0*/  I2FP.F32.U32 R6, UR8 ;  /* 0x0000000800067c45 */ /* 0x001fe20008201000 */
[----:B------:R-:W-:Y:S01]  /*04c0*/  IMAD.IADD R0, R0, 0x1, -R9 ;  /* 0x0000000100007824 */ /* 0x000fe200078e0a09 */
[----:B------:R-:W-:Y:S01]  /*04d0*/  ULDC UR4, c[0x0][0x150] ;  /* 0x0000540000047ab9 */ /* 0x000fe20000000800 */
[----:B------:R-:W0:Y:S01]  /*04e0*/  F2I.U32.TRUNC.NTZ R10, R10 ;  /* 0x0000000a000a7305 */ /* 0x000e22000020f000 */
[----:B------:R-:W-:Y:S01]  /*04f0*/  SHF.R.S32.HI R3, RZ, 0x1f, R2 ;  /* 0x0000001fff037819 */ /* 0x000fe20000011402 */
[----:B------:R-:W-:Y:S01]  /*0500*/  FMUL R6, R6, UR4 ;  /* 0x0000000406067c20 */ /* 0x000fe20008400000 */
[----:B------:R-:W5:Y:S01]  /*0510*/  LDC R9, c[0x0][0x148] ;  /* 0x00005200ff097b82 */ /* 0x000f620000000800 */
[----:B------:R-:W-:Y:S01]  /*0520*/  IMAD R11, R11, 0x4, R0 ;  /* 0x000000040b0b7824 */ /* 0x000fe200078e0200 */
[----:B------:R-:W-:Y:S01]  /*0530*/  LEA.HI R3, R3, R2, RZ, 0x2 ;  /* 0x0000000203037211 */ /* 0x000fe200078f10ff */
[----:B------:R-:W-:Y:S01]  /*0540*/  UMOV UR4, 0x20 ;  /* 0x0000002000047882 */ /* 0x000fe20000000000 */
[----:B------:R-:W-:Y:S01]  /*0550*/  @!UP0 UMOV UR6, 0x400 ;  /* 0x0000040000068882 */ /* 0x000fe20000000000 */
[----:B------:R-:W3:Y:S01]  /*0560*/  F2I.U32.TRUNC.NTZ R6, R6 ;  /* 0x0000000600067305 */ /* 0x000ee2000020f000 */
[----:B------:R-:W-:Y:S01]  /*0570*/  LOP3.LUT R3, R3, 0xfffffffc, RZ, 0xc0, !PT ;  /* 0xfffffffc03037812 */ /* 0x000fe200078ec0ff */
[----:B------:R-:W-:Y:S01]  /*0580*/  IMAD.SHL.U32 R22, R11, 0x4, RZ ;  /* 0x000000040b167824 */ /* 0x000fe200078e00ff */
[----:B------:R-:W4:Y:S01]  /*0590*/  LDC R8, c[0x0][0x144] ;  /* 0x00005100ff087b82 */ /* 0x000f220000000800 */
[----:B------:R-:W-:-:S04]  /*05a0*/  @!UP0 UIADD3 UR4, -UR4, 0x100000, URZ ;  /* 0x0010000004048890 */ /* 0x000fc8000fffe13f */
[----:B------:R-:W-:Y:S02]  /*05b0*/  @!UP0 USHF.L.U32 UR5, UR4, 0xb, URZ ;  /* 0x0000000b04058899 */ /* 0x000fe4000800063f */
[----:B------:R-:W-:Y:S01]  /*05c0*/  @!UP0 USHF.L.U32 UR4, UR4, 0x1, URZ ;  /* 0x0000000104048899 */ /* 0x000fe2000800063f */
[----:B--2---:R-:W-:Y:S01]  /*05d0*/  ISETP.EQ.U32.AND P3, PT, R12, 0x1, PT ;  /* 0x000000010c00780c */ /* 0x004fe20003f62070 */
[----:B------:R-:W-:Y:S01]  /*05e0*/  IMAD.IADD R0, R2, 0x1, -R3 ;  /* 0x0000000102007824 */ /* 0x000fe200078e0a03 */
[----:B------:R-:W-:Y:S01]  /*05f0*/  LOP3.LUT R22, R11, 0xc, R22, 0x78, !PT ;  /* 0x0000000c0b167812 */ /* 0x000fe200078e7816 */
[----:B0-----:R-:W-:Y:S01]  /*0600*/  IMAD.MOV R14, RZ, RZ, -R10 ;  /* 0x000000ffff0e7224 */ /* 0x001fe200078e0a0a */
[----:B-1----:R-:W-:Y:S02]  /*0610*/  @!UP0 ULEA UR6, UR7, UR6, 0x18 ;  /* 0x0000000607068291 */ /* 0x002fe4000f8ec03f */
[----:B------:R-:W-:Y:S01]  /*0620*/  ISETP.NE.AND P1, PT, R0, 0x3, PT ;  /* 0x000000030000780c */ /* 0x000fe20003f25270 */
[----:B------:R-:W-:Y:S01]  /*0630*/  VOTEU.ALL UP0, P0 ;  /* 0x00000000003f7886 */ /* 0x000fe20000000000 */
[----:B------:R-:W-:Y:S01]  /*0640*/  ISETP.LT.U32.AND P0, PT, R22, 0x2, !P2 ;  /* 0x000000021600780c */ /* 0x000fe20005701070 */
[----:B---3--:R-:W-:Y:S01]  /*0650*/  IMAD.MOV R3, RZ, RZ, -R6 ;  /* 0x000000ffff037224 */ /* 0x008fe200078e0a06 */
[----:B------:R-:W-:-:S02]  /*0660*/  ISETP.EQ.OR P1, PT, R0, RZ, !P1 ;  /* 0x000000ff0000720c */ /* 0x000fc40004f22670 */
[----:B------:R-:W-:Y:S01]  /*0670*/  ISETP.NE.AND P2, PT, R5, RZ, PT ;  /* 0x000000ff0500720c */ /* 0x000fe20003f45270 */
[----:B-----5:R-:W-:Y:S01]  /*0680*/  IMAD R7, R9, R14, R4 ;  /* 0x0000000e09077224 */ /* 0x020fe200078e0204 */
[----:B------:R-:W-:Y:S01]  /*0690*/  ISETP.EQ.AND P1, PT, R5, RZ, P1 ;  /* 0x000000ff0500720c */ /* 0x000fe20000f22270 */
[----:B------:R-:W0:Y:S02]  /*06a0*/  FENCE.VIEW.ASYNC.S ;  /* 0x00000000000073c6 */ /* 0x000e240000000000 */
[----:B0-----:R0:W1:Y:S01]  /*06b0*/  @!UP0 SYNCS.EXCH.64 URZ, [UR6+0x60], UR4 ;  /* 0x00006004063f85b2 */ /* 0x0010620008000100 */
[----:B------:R-:W-:Y:S02]  /*06c0*/  ISETP.NE.AND P4, PT, R7, R22, PT ;  /* 0x000000160700720c */ /* 0x000fe40003f85270 */
[----:B------:R-:W-:Y:S01]  /*06d0*/  SEL R19, RZ, 0x1, !P1 ;  /* 0x00000001ff137807 */ /* 0x000fe20004800000 */
[----:B----4-:R-:W-:Y:S02]  /*06e0*/  IMAD R3, R8, R3, UR8 ;  /* 0x0000000808037e24 */ /* 0x010fe4000f8e0203 */
[----:B------:R-:W-:-:S03]  /*06f0*/  VIADD R8, R5, 0xffffffff ;  /* 0xffffffff05087836 */ /* 0x000fc60000000000 */
[----:B------:R-:W-:Y:S02]  /*0700*/  ISETP.EQ.OR P4, PT, R3, RZ, !P4 ;  /* 0x000000ff0300720c */ /* 0x000fe40006782670 */
[----:B------:R-:W-:Y:S02]  /*0710*/  ISETP.GE.U32.AND P5, PT, R8, 0x2, PT ;  /* 0x000000020800780c */ /* 0x000fe40003fa6070 */
[----:B------:R-:W-:Y:S02]  /*0720*/  PLOP3.LUT P0, PT, P0, P4, PT, 0x80, 0x0 ;  /* 0x000000000000781c */ /* 0x000fe40000709070 */
[----:B------:R-:W-:Y:S01]  /*0730*/  SEL R19, R19, 0x2, P5 ;  /* 0x0000000213137807 */ /* 0x000fe20002800000 */
[----:B------:R0:W2:Y:S01]  /*0740*/  @!UP1 SYNCS.EXCH.64 URZ, [UR6+0x68], UR4 ;  /* 0x00006804063f95b2 */ /* 0x0000a20008000100 */
[----:B------:R-:W-:Y:S01]  /*0750*/  P2R R102, PR, RZ, 0x1 ;  /* 0x00000001ff667803 */ /* 0x000fe20000000000 */
[----:B------:R-:W-:Y:S01]  /*0760*/  NOP ;  /* 0x0000000000007918 */ /* 0x000fe20000000000 */
[----:B------:R-:W-:Y:S07]  /*0770*/  @!P3 BRA `(.L_x_3) ;  /* 0x000000000008b947 */ /* 0x000fee0003800000 */
[----:B-12---:R-:W-:Y:S01]  /*0780*/  UCGABAR_ARV ;  /* 0x00000000000079c7 */ /* 0x006fe20008000000 */
[----:B------:R-:W-:Y:S05]  /*0790*/  BRA `(.L_x_4) ;  /* 0x0000000000047947 */ /* 0x000fea0003800000 */
.L_x_3:
[----:B-12---:R-:W-:Y:S01]  /*07a0*/  NOP ;  /* 0x0000000000007918 */ /* 0x006fe20000000000 */
.L_x_4:
[----:B------:R-:W1:Y:S01]  /*07b0*/  LDC R2, c[0x0][0x65c] ;  /* 0x00019700ff027b82 */ /* 0x000e620000000800 */
[----:B------:R-:W-:Y:S02]  /*07c0*/  IMAD.U32 R6, RZ, RZ, UR8 ;  /* 0x00000008ff067e24 */ /* 0x000fe4000f8e00ff */
[----:B------:R-:W-:Y:S01]  /*07d0*/  IMAD.MOV.U32 R7, RZ, RZ, RZ ;  /* 0x000000ffff077224 */ /* 0x000fe200078e00ff */
[----:B-1----:R-:W-:-:S04]  /*07e0*/  ISETP.NE.AND P1, PT, R2, 0x1, PT ;  /* 0x000000010200780c */ /* 0x002fc80003f25270 */
[----:B------:R-:W-:-:S09]  /*07f0*/  P2R R5, PR, RZ, 0x2 ;  /* 0x00000002ff057803 */ /* 0x000fd20000000000 */
[----:B------:R-:W1:Y:S01]  /*0800*/  @P1 LDC R17, c[0x0][0x10] ;  /* 0x00000400ff111b82 */ /* 0x000e620000000800 */
[----:B------:R-:W-:Y:S02]  /*0810*/  @P1 IMAD.MOV.U32 R5, RZ, RZ, RZ ;  /* 0x000000ffff051224 */ /* 0x000fe400078e00ff */
[----:B------:R-:W-:-:S05]  /*0820*/  @P1 IMAD.MOV.U32 R13, RZ, RZ, RZ ;  /* 0x000000ffff0d1224 */ /* 0x000fca00078e00ff */
[----:B------:R-:W2:Y:S01]  /*0830*/  @!P1 LDC R11, c[0x0][0xc] ;  /* 0x00000300ff0b9b82 */ /* 0x000ea20000000800 */
[----:B-1----:R-:W-:-:S04]  /*0840*/  @P1 IMAD.WIDE.U32 R16, R17, UR8, R4 ;  /* 0x0000000811101c25 */ /* 0x002fc8000f8e0004 */
[----:B------:R-:W-:Y:S02]  /*0850*/  @P1 IMAD.IADD R17, R17, 0x1, R13 ;  /* 0x0000000111111824 */ /* 0x000fe400078e020d */
[----:B--2---:R-:W-:-:S04]  /*0860*/  @!P1 IMAD.WIDE.U32 R6, R4, R11, R6 ;  /* 0x0000000b04069225 */ /* 0x004fc800078e0006 */
[----:B------:R-:W-:Y:S02]  /*0870*/  @!P1 IMAD.MOV.U32 R16, RZ, RZ, R6 ;  /* 0x000000ffff109224 */ /* 0x000fe400078e0006 */
[----:B------:R-:W-:Y:S01]  /*0880*/  @!P1 IMAD.MOV.U32 R17, RZ, RZ, R7 ;  /* 0x000000ffff119224 */ /* 0x000fe200078e0007 */
[----:B------:R-:W-:Y:S06]  /*0890*/  @!P3 BRA `(.L_x_5) ;  /* 0x00000000000cb947 */ /* 0x000fec0003800000 */
[----:B------:R-:W-:Y:S01]  /*08a0*/  UCGABAR_WAIT ;  /* 0x0000000000007dc7 */ /* 0x000fe20008000000 */
[----:B------:R-:W-:Y:S01]  /*08b0*/  CCTL.IVALL ;  /* 0x00000000ff00798f */ /* 0x000fe20002000000 */
[----:B------:R-:W-:Y:S05]  /*08c0*/  BRA `(.L_x_6) ;  /* 0x0000000000047947 */ /* 0x000fea0003800000 */
.L_x_5:
[----:B------:R-:W-:Y:S06]  /*08d0*/  BAR.SYNC.DEFER_BLOCKING 0x0 ;  /* 0x0000000000007b1d */ /* 0x000fec0000010000 */
.L_x_6:
[----:B------:R-:W-:Y:S05]  /*08e0*/  @!P2 BRA `(.L_x_7) ;  /* 0x000000540030a947 */ /* 0x000fea0003800000 */
[----:B------:R-:W-:-:S13]  /*08f0*/  ISETP.GT.U32.AND P0, PT, R8, 0x1, PT ;  /* 0x000000010800780c */ /* 0x000fda0003f04070 */
[----:B0-----:R-:W-:Y:S05]  /*0900*/  @P0 EXIT ;  /* 0x000000000000094d */ /* 0x001fea0003800000 */
[----:B------:R-:W-:Y:S01]  /*0910*/  ULDC.64 UR4, c[0x0][0x650] ;  /* 0x0001940000047ab9 */ /* 0x000fe20000000a00 */
[----:B------:R-:W-:Y:S01]  /*0920*/  PRMT R0, RZ, 0x7610, R0 ;  /* 0x00007610ff007816 */ /* 0x000fe20000000000 */
[----:B------:R-:W-:Y:S01]  /*0930*/  IMAD.MOV.U32 R91, RZ, RZ, -0x1 ;  /* 0xffffffffff5b7424 */ /* 0x000fe200078e00ff */
[----:B------:R-:W-:Y:S01]  /*0940*/  ISETP.GE.U32.AND P0, PT, R16, UR4, PT ;  /* 0x0000000410007c0c */ /* 0x000fe2000bf06070 */
[----:B------:R-:W-:Y:S02]  /*0950*/  IMAD.MOV.U32 R92, RZ, RZ, -0x1 ;  /* 0xffffffffff5c7424 */ /* 0x000fe400078e00ff */
[----:B------:R-:W-:Y:S01]  /*0960*/  IMAD.MOV.U32 R23, RZ, RZ, -0x1 ;  /* 0xffffffffff177424 */ /* 0x000fe200078e00ff */
[----:B------:R-:W-:-:S13]  /*0970*/  ISETP.GE.U32.AND.EX P0, PT, R17, UR5, PT, P0 ;  /* 0x0000000511007c0c */ /* 0x000fda000bf06100 */
[----:B------:R-:W-:Y:S05]  /*0980*/  @P0 BRA `(.L_x_8) ;  /* 0x00000004002c0947 */ /* 0x000fea0003800000 */
[----:B------:R-:W0:Y:S01]  /*0990*/  LDC.64 R20, c[0x0][0x628] ;  /* 0x00018a00ff147b82 */ /* 0x000e220000000a00 */
[----:B------:R-:W-:Y:S02]  /*09a0*/  IMAD.MOV.U32 R6, RZ, RZ, R16 ;  /* 0x000000ffff067224 */ /* 0x000fe400078e0010 */
[----:B------:R-:W-:-:S05]  /*09b0*/  IMAD.MOV.U32 R7, RZ, RZ, R17 ;  /* 0x000000ffff077224 */ /* 0x000fca00078e0011 */
[----:B------:R-:W1:Y:S08]  /*09c0*/  LDC R0, c[0x0][0x630] ;  /* 0x00018c00ff007b82 */ /* 0x000e700000000800 */
[----:B------:R-:W2:Y:S01]  /*09d0*/  LDC.64 R24, c[0x0][0x620] ;  /* 0x00018800ff187b82 */ /* 0x000ea20000000a00 */
[----:B0-----:R-:W-:-:S04]  /*09e0*/  ISETP.NE.U32.AND P0, PT, R20, RZ, PT ;  /* 0x000000ff1400720c */ /* 0x001fc80003f05070 */
[----:B------:R-:W-:-:S13]  /*09f0*/  ISETP.NE.AND.EX P0, PT, R21, RZ, PT, P0 ;  /* 0x000000ff1500720c */ /* 0x000fda0003f05300 */
[----:B-12---:R-:W-:Y:S05]  /*0a00*/  @!P0 BRA `(.L_x_9) ;  /* 0x0000000000288947 */ /* 0x006fea0003800000 */
[----:B------:R-:W0:Y:S02]  /*0a10*/  LDC R13, c[0x0][0x634] ;  /* 0x00018d00ff0d7b82 */ /* 0x000e240000000800 */
[----:B0-----:R-:W-:-:S05]  /*0a20*/  IADD3 R13, P0, R16, R13, RZ ;  /* 0x0000000d100d7210 */ /* 0x001fca0007f1e0ff */
[----:B------:R-:W-:-:S04]  /*0a30*/  IMAD.X R15, RZ, RZ, R17, P0 ;  /* 0x000000ffff0f7224 */ /* 0x000fc800000e0611 */
[----:B------:R-:W-:-:S04]  /*0a40*/  IMAD.WIDE.U32 R6, R15, R20, RZ ;  /* 0x000000140f067225 */ /* 0x000fc800078e00ff */
[----:B------:R-:W-:-:S04]  /*0a50*/  IMAD.WIDE.U32 R10, P0, R13, R21, R6 ;  /* 0x000000150d0a7225 */ /* 0x000fc80007800006 */
[----:B------:R-:W-:-:S04]  /*0a60*/  IMAD.WIDE.U32 R6, R13, R20, RZ ;  /* 0x000000140d067225 */ /* 0x000fc800078e00ff */
[----:B------:R-:W-:Y:S01]  /*0a70*/  IMAD.X R13, RZ, RZ, RZ, P0 ;  /* 0x000000ffff0d7224 */ /* 0x000fe200000e06ff */
[----:B------:R-:W-:Y:S01]  /*0a80*/  IADD3 RZ, P0, R7, R10, RZ ;  /* 0x0000000a07ff7210 */ /* 0x000fe20007f1e0ff */
[----:B------:R-:W-:-:S04]  /*0a90*/  IMAD.MOV.U32 R12, RZ, RZ, R11 ;  /* 0x000000ffff0c7224 */ /* 0x000fc800078e000b */
[----:B------:R-:W-:-:S08]  /*0aa0*/  IMAD.WIDE.U32.X R6, R15, R21, R12, P0 ;  /* 0x000000150f067225 */ /* 0x000fd000000e040c */
.L_x_9:
[----:B------:R-:W0:Y:S01]  /*0ab0*/  LDC.64 R20, c[0x0][0x640] ;  /* 0x00019000ff147b82 */ /* 0x000e220000000a00 */
[--C-:B------:R-:W-:Y:S01]  /*0ac0*/  SHF.R.U64 R27, R6, R0, R7.reuse ;  /* 0x00000000061b7219 */ /* 0x100fe20000001207 */
[----:B------:R-:W-:Y:S01]  /*0ad0*/  IMAD R28, R9, R14, R4 ;  /* 0x0000000e091c7224 */ /* 0x000fe200078e0204 */
[----:B------:R-:W-:Y:S02]  /*0ae0*/  SHF.R.U32.HI R0, RZ, R0, R7 ;  /* 0x00000000ff007219 */ /* 0x000fe40000011607 */
[----:B------:R-:W-:-:S03]  /*0af0*/  IADD3 R5, P0, RZ, -R27, RZ ;  /* 0x8000001bff057210 */ /* 0x000fc60007f1e0ff */
[----:B------:R-:W1:Y:S02]  /*0b00*/  LDC R8, c[0x0][0x618] ;  /* 0x00018600ff087b82 */ /* 0x000e640000000800 */
[----:B------:R-:W-:-:S04]  /*0b10*/  IMAD.X R7, RZ, RZ, ~R0, P0 ;  /* 0x000000ffff077224 */ /* 0x000fc800000e0e00 */
[-C--:B------:R-:W-:Y:S02]  /*0b20*/  IMAD R0, R7, R24.reuse, RZ ;  /* 0x0000001807007224 */ /* 0x080fe400078e02ff */
[----:B------:R-:W2:Y:S01]  /*0b30*/  LDC R11, c[0x0][0x608] ;  /* 0x00018200ff0b7b82 */ /* 0x000ea20000000800 */
[----:B------:R-:W-:-:S04]  /*0b40*/  IMAD.WIDE.U32 R6, R5, R24, R16 ;  /* 0x0000001805067225 */ /* 0x000fc800078e0010 */
[----:B------:R-:W-:Y:S02]  /*0b50*/  IMAD R5, R5, R25, R0 ;  /* 0x0000001905057224 */ /* 0x000fe400078e0200 */
[----:B------:R-:W-:Y:S01]  /*0b60*/  IMAD.MOV.U32 R25, RZ, RZ, 0x1 ;  /* 0x00000001ff197424 */ /* 0x000fe200078e00ff */
[----:B------:R-:W3:Y:S01]  /*0b70*/  LDC R12, c[0x0][0x658] ;  /* 0x00019600ff0c7b82 */ /* 0x000ee20000000800 */
[----:B0-----:R-:W-:Y:S01]  /*0b80*/  ISETP.NE.U32.AND P0, PT, R20, RZ, PT ;  /* 0x000000ff1400720c */ /* 0x001fe20003f05070 */
[----:B------:R-:W-:Y:S02]  /*0b90*/  IMAD.IADD R5, R7, 0x1, R5 ;  /* 0x0000000107057824 */ /* 0x000fe400078e0205 */
[----:B------:R-:W-:Y:S01]  /*0ba0*/  IMAD.MOV.U32 R7, RZ, RZ, -0x1 ;  /* 0xffffffffff077424 */ /* 0x000fe200078e00ff */
[----:B------:R-:W-:-:S03]  /*0bb0*/  ISETP.NE.AND.EX P0, PT, R21, RZ, PT, P0 ;  /* 0x000000ff1500720c */ /* 0x000fc60003f05300 */
[----:B------:R-:W0:Y:S01]  /*0bc0*/  LDC R15, c[0x0][0x600] ;  /* 0x00018000ff0f7b82 */ /* 0x000e220000000800 */
[-CC-:B-1----:R-:W-:Y:S02]  /*0bd0*/  SHF.R.U64 R13, R6, R8.reuse, R5.reuse ;  /* 0x00000008060d7219 */ /* 0x182fe40000001205 */
[----:B------:R-:W-:-:S05]  /*0be0*/  SHF.R.U32.HI R0, RZ, R8, R5 ;  /* 0x00000008ff007219 */ /* 0x000fca0000011605 */
[----:B------:R-:W1:Y:S01]  /*0bf0*/  LDC R23, c[0x0][0x648] ;  /* 0x00019200ff177b82 */ /* 0x000e620000000800 */
[-CC-:B--2---:R-:W-:Y:S02]  /*0c00*/  SHF.R.U64 R29, R13, R11.reuse, R0.reuse ;  /* 0x0000000b0d1d7219 */ /* 0x184fe40000001200 */
[----:B------:R-:W-:-:S05]  /*0c10*/  SHF.R.U32.HI R5, RZ, R11, R0 ;  /* 0x0000000bff057219 */ /* 0x000fca0000011600 */
[----:B------:R-:W2:Y:S01]  /*0c20*/  LDC R24, c[0x0][0x638] ;  /* 0x00018e00ff187b82 */ /* 0x000ea20000000800 */
[-CC-:B---3--:R-:W-:Y:S02]  /*0c30*/  SHF.R.U64 R14, R29, R12.reuse, R5.reuse ;  /* 0x0000000c1d0e7219 */ /* 0x188fe40000001205 */
[-C--:B------:R-:W-:Y:S02]  /*0c40*/  SHF.L.U32 R0, R7, R12.reuse, RZ ;  /* 0x0000000c07007219 */ /* 0x080fe400000006ff */
[----:B------:R-:W-:Y:S01]  /*0c50*/  SHF.R.U32.HI R5, RZ, R12, R5 ;  /* 0x0000000cff057219 */ /* 0x000fe20000011605 */
[----:B------:R-:W-:Y:S01]  /*0c60*/  IMAD.MOV.U32 R4, RZ, RZ, R14 ;  /* 0x000000ffff047224 */ /* 0x000fe200078e000e */
[----:B------:R-:W-:Y:S01]  /*0c70*/  LOP3.LUT R10, RZ, R0, RZ, 0x33, !PT ;  /* 0x00000000ff0a7212 */ /* 0x000fe200078e33ff */
[----:B------:R-:W3:Y:S01]  /*0c80*/  LDC R26, c[0x0][0x610] ;  /* 0x00018400ff1a7b82 */ /* 0x000ee20000000800 */
[----:B------:R-:W-:Y:S05]  /*0c90*/  @!P0 BRA `(.L_x_10) ;  /* 0x0000000000288947 */ /* 0x000fea0003800000 */
[----:B------:R-:W4:Y:S02]  /*0ca0*/  LDC R9, c[0x0][0x64c] ;  /* 0x00019300ff097b82 */ /* 0x000f240000000800 */
[----:B----4-:R-:W-:-:S05]  /*0cb0*/  IADD3 R9, P0, R14, R9, RZ ;  /* 0x000000090e097210 */ /* 0x010fca0007f1e0ff */
        /* <DEDUP_REMOVED lines=8> */
.L_x_10:
[----:B-1----:R-:W-:Y:S01]  /*0d40*/  SHF.R.U64 R4, R4, R23, R5 ;  /* 0x0000001704047219 */ /* 0x002fe20000001205 */
[----:B0-----:R-:W-:Y:S01]  /*0d50*/  VIADD R6, R15, 0xffffffff ;  /* 0xffffffff0f067836 */ /* 0x001fe20000000000 */
[----:B------:R-:W-:Y:S01]  /*0d60*/  SHF.L.U32 R0, R25, R12, RZ ;  /* 0x0000000c19007219 */ /* 0x000fe200000006ff */
[----:B------:R-:W-:Y:S01]  /*0d70*/  IMAD.MOV.U32 R23, RZ, RZ, R27 ;  /* 0x000000ffff177224 */ /* 0x000fe200078e001b */
[----:B------:R-:W-:Y:S01]  /*0d80*/  LOP3.LUT R5, R29, R10, RZ, 0xc0, !PT ;  /* 0x0000000a1d057212 */ /* 0x000fe200078ec0ff */
[----:B------:R-:W-:Y:S01]  /*0d90*/  IMAD.MOV R7, RZ, RZ, -R4 ;  /* 0x000000ffff077224 */ /* 0x000fe200078e0a04 */
[----:B------:R-:W-:Y:S02]  /*0da0*/  SEL R3, R3, R28, !P1 ;  /* 0x0000001c03037207 */ /* 0x000fe40004800000 */
[----:B------:R-:W-:Y:S01]  /*0db0*/  LOP3.LUT R6, R13, R6, RZ, 0xc0, !PT ;  /* 0x000000060d067212 */ /* 0x000fe200078ec0ff */
[----:B------:R-:W-:Y:S02]  /*0dc0*/  IMAD R4, R0, R4, R5 ;  /* 0x0000000400047224 */ /* 0x000fe400078e0205 */
[----:B--2---:R-:W-:-:S02]  /*0dd0*/  IMAD R0, R7, R24, R14 ;  /* 0x0000001807007224 */ /* 0x004fc400078e020e */
[----:B---3--:R-:W-:Y:S02]  /*0de0*/  IMAD R3, R4, R26, R3 ;  /* 0x0000001a04037224 */ /* 0x008fe400078e0203 */
[----:B------:R-:W-:Y:S02]  /*0df0*/  IMAD.MOV.U32 R5, RZ, RZ, 0x1 ;  /* 0x00000001ff057424 */ /* 0x000fe400078e00ff */
[----:B------:R-:W-:-:S03]  /*0e00*/  IMAD R4, R0, R15, R6 ;  /* 0x0000000f00047224 */ /* 0x000fc600078e0206 */
[----:B------:R-:W-:Y:S02]  /*0e10*/  PRMT R0, R5, 0x7610, R0 ;  /* 0x0000761005007816 */ /* 0x000fe40000000000 */
[----:B------:R-:W-:Y:S02]  /*0e20*/  SEL R92, R4, R3, !P1 ;  /* 0x00000003045c7207 */ /* 0x000fe40004800000 */
[----:B------:R-:W-:-:S07]  /*0e30*/  SEL R91, R3, R4, !P1 ;  /* 0x00000004035b7207 */ /* 0x000fce0004800000 */
.L_x_8:
[----:B------:R-:W-:-:S08]  /*0e40*/  NOP ;  /* 0x0000000000007918 */ /* 0x000fd00000000000 */
[----:B------:R-:W0:Y:S02]  /*0e50*/  USETMAXREG.TRY_ALLOC.CTAPOOL UP0, 0xe8 ;  /* 0x000000e8000079c8 */ /* 0x000e240008000600 */
[----:B0-----:R-:W-:-:S13]  /*0e60*/  PLOP3.LUT P0, PT, PT, PT, UP0, 0x80, 0x0 ;  /* 0x000000000000781c */ /* 0x001fda0003f0f008 */
[----:B------:R-:W-:Y:S05]  /*0e70*/  @!P0 BRA `(.L_x_8) ;  /* 0xfffffffc00f08947 */ /* 0x000fea000383ffff */
[----:B------:R-:W-:Y:S01]  /*0e80*/  ULDC.64 UR4, c[0x0][0x598] ;  /* 0x0001660000047ab9 */ /* 0x000fe20000000a00 */
[----:B------:R-:W-:Y:S01]  /*0e90*/  ULDC.64 UR36, c[0x0][0x208] ;  /* 0x0000820000247ab9 */ /* 0x000fe20000000a00 */
[----:B------:R-:W-:-:S04]  /*0ea0*/  ISETP.NE.U32.AND P0, PT, RZ, UR4, PT ;  /* 0x00000004ff007c0c */ /* 0x000fc8000bf05070 */
[----:B------:R-:W-:-:S13]  /*0eb0*/  ISETP.NE.AND.EX P0, PT, RZ, UR5, PT, P0 ;  /* 0x00000005ff007c0c */ /* 0x000fda000bf05300 */
[----:B------:R-:W-:Y:S05]  /*0ec0*/  @!P0 BRA `(.L_x_11) ;  /* 0x00000000001c8947 */ /* 0x000fea0003800000 */
[----:B------:R-:W0:Y:S02]  /*0ed0*/  LDC.64 R4, c[0x0][0x598] ;  /* 0x00016600ff047b82 */ /* 0x000e240000000a00 */
[----:B0-----:R-:W2:Y:S02]  /*0ee0*/  LDG.E.64 R4, desc[UR36][R4.64] ;  /* 0x0000002404047981 */ /* 0x001ea4000c1e1b00 */
[----:B--2---:R-:W-:-:S04]  /*0ef0*/  ISETP.NE.U32.AND P0, PT, R4, RZ, PT ;  /* 0x000000ff0400720c */ /* 0x004fc80003f05070 */
[----:B------:R-:W-:-:S13]  /*0f00*/  ISETP.NE.AND.EX P0, PT, R5, RZ, PT, P0 ;  /* 0x000000ff0500720c */ /* 0x000fda0003f05300 */
[----:B------:R-:W-:Y:S05]  /*0f10*/  @!P0 BRA `(.L_x_11) ;  /* 0x0000000000088947 */ /* 0x000fea0003800000 */
[----:B------:R0:W5:Y:S01]  /*0f20*/  LD.E R88, desc[UR36][R4.64] ;  /* 0x0000002404587980 */ /* 0x000162000c101900 */
[----:B------:R-:W-:Y:S05]  /*0f30*/  BRA `(.L_x_12) ;  /* 0x0000000000247947 */ /* 0x000fea0003800000 */
.L_x_11:
[----:B------:R-:W-:Y:S02]  /*0f40*/  ULDC.64 UR4, c[0x0][0x588] ;  /* 0x0001620000047ab9 */ /* 0x000fe40000000a00 */
[----:B------:R-:W-:-:S04]  /*0f50*/  ISETP.NE.U32.AND P0, PT, RZ, UR4, PT ;  /* 0x00000004ff007c0c */ /* 0x000fc8000bf05070 */
[----:B------:R-:W-:-:S13]  /*0f60*/  ISETP.NE.AND.EX P0, PT, RZ, UR5, PT, P0 ;  /* 0x00000005ff007c0c */ /* 0x000fda000bf05300 */
[----:B------:R-:W-:Y:S05]  /*0f70*/  @!P0 BRA `(.L_x_13) ;  /* 0x00000000000c8947 */ /* 0x000fea0003800000 */
[----:B------:R-:W0:Y:S02]  /*0f80*/  LDC.64 R88, c[0x0][0x588] ;  /* 0x00016200ff587b82 */ /* 0x000e240000000a00 */
[----:B0-----:R1:W5:Y:S01]  /*0f90*/  LDG.E R88, desc[UR36][R88.64] ;  /* 0x0000002458587981 */ /* 0x001362000c1e1900 */
[----:B------:R-:W-:Y:S05]  /*0fa0*/  BRA `(.L_x_12) ;  /* 0x0000000000087947 */ /* 0x000fea0003800000 */
.L_x_13:
[----:B------:R-:W-:Y:S02]  /*0fb0*/  ULDC UR4, c[0x0][0x580] ;  /* 0x0001600000047ab9 */ /* 0x000fe40000000800 */
[----:B------:R-:W-:-:S07]  /*0fc0*/  IMAD.U32 R88, RZ, RZ, UR4 ;  /* 0x00000004ff587e24 */ /* 0x000fce000f8e00ff */
.L_x_12:
[----:B------:R-:W-:Y:S02]  /*0fd0*/  ULDC.64 UR4, c[0x0][0x5a0] ;  /* 0x0001680000047ab9 */ /* 0x000fe40000000a00 */
[----:B------:R-:W-:-:S04]  /*0fe0*/  ISETP.NE.U32.AND P0, PT, RZ, UR4, PT ;  /* 0x00000004ff007c0c */ /* 0x000fc8000bf05070 */
[----:B------:R-:W-:-:S13]  /*0ff0*/  ISETP.NE.AND.EX P0, PT, RZ, UR5, PT, P0 ;  /* 0x00000005ff007c0c */ /* 0x000fda000bf05300 */
[----:B------:R-:W-:Y:S05]  /*1000*/  @!P0 BRA `(.L_x_14) ;  /* 0x00000000001c8947 */ /* 0x000fea0003800000 */
[----:B0-----:R-:W0:Y:S02]  /*1010*/  LDC.64 R4, c[0x0][0x5a0] ;  /* 0x00016800ff047b82 */ /* 0x001e240000000a00 */
[----:B0-----:R-:W2:Y:S02]  /*1020*/  LDG.E.64 R4, desc[UR36][R4.64] ;  /* 0x0000002404047981 */ /* 0x001ea4000c1e1b00 */
[----:B--2---:R-:W-:-:S04]  /*1030*/  ISETP.NE.U32.AND P0, PT, R4, RZ, PT ;  /* 0x000000ff0400720c */ /* 0x004fc80003f05070 */
[----:B------:R-:W-:-:S13]  /*1040*/  ISETP.NE.AND.EX P0, PT, R5, RZ, PT, P0 ;  /* 0x000000ff0500720c */ /* 0x000fda0003f05300 */
[----:B------:R-:W-:Y:S05]  /*1050*/  @!P0 BRA `(.L_x_14) ;  /* 0x0000000000088947 */ /* 0x000fea0003800000 */
[----:B-1----:R0:W5:Y:S01]  /*1060*/  LD.E R89, desc[UR36][R4.64] ;  /* 0x0000002404597980 */ /* 0x002162000c101900 */
[----:B------:R-:W-:Y:S05]  /*1070*/  BRA `(.L_x_15) ;  /* 0x0000000000247947 */ /* 0x000fea0003800000 */
.L_x_14:
[----:B------:R-:W-:Y:S02]  /*1080*/  ULDC.64 UR4, c[0x0][0x590] ;  /* 0x0001640000047ab9 */ /* 0x000fe40000000a00 */
[----:B------:R-:W-:-:S04]  /*1090*/  ISETP.NE.U32.AND P0, PT, RZ, UR4, PT ;  /* 0x00000004ff007c0c */ /* 0x000fc8000bf05070 */
[----:B------:R-:W-:-:S13]  /*10a0*/  ISETP.NE.AND.EX P0, PT, RZ, UR5, PT, P0 ;  /* 0x00000005ff007c0c */ /* 0x000fda000bf05300 */
[----:B------:R-:W-:Y:S05]  /*10b0*/  @!P0 BRA `(.L_x_16) ;  /* 0x00000000000c8947 */ /* 0x000fea0003800000 */
[----:B0-----:R-:W1:Y:S02]  /*10c0*/  LDC.64 R4, c[0x0][0x590] ;  /* 0x00016400ff047b82 */ /* 0x001e640000000a00 */
[----:B-1----:R1:W5:Y:S01]  /*10d0*/  LDG.E R89, desc[UR36][R4.64] ;  /* 0x0000002404597981 */ /* 0x002362000c1e1900 */
[----:B------:R-:W-:Y:S05]  /*10e0*/  BRA `(.L_x_15) ;  /* 0x0000000000087947 */ /* 0x000fea0003800000 */
.L_x_16:
[----:B------:R-:W-:Y:S02]  /*10f0*/  ULDC UR4, c[0x0][0x584] ;  /* 0x0001610000047ab9 */ /* 0x000fe40000000800 */
[----:B-1----:R-:W-:-:S07]  /*1100*/  IMAD.U32 R89, RZ, RZ, UR4 ;  /* 0x00000004ff597e24 */ /* 0x002fce000f8e00ff */
.L_x_15:
[----:B------:R-:W-:-:S13]  /*1110*/  LOP3.LUT P0, RZ, R0, 0xff, RZ, 0xc0, !PT ;  /* 0x000000ff00ff7812 */ /* 0x000fda000780c0ff */
[----:B------:R-:W-:Y:S05]  /*1120*/  @!P0 EXIT ;  /* 0x000000000000894d */ /* 0x000fea0003800000 */
[----:B------:R-:W-:Y:S01]  /*1130*/  ULDC UR4, c[0x0][0x28c] ;  /* 0x0000a30000047ab9 */ /* 0x000fe20000000800 */
[----:B------:R-:W-:Y:S01]  /*1140*/  UMOV UR38, URZ ;  /* 0x0000003f00267c82 */ /* 0x000fe20008000000 */
[----:B------:R-:W-:Y:S01]  /*1150*/  UIADD3 UR4, UR4, 0x7f, URZ ;  /* 0x0000007f04047890 */ /* 0x000fe2000fffe03f */
[----:B------:R-:W-:-:S03]  /*1160*/  UMOV UR39, URZ ;  /* 0x0000003f00277c82 */ /* 0x000fc60008000000 */
[----:B------:R-:W-:-:S04]  /*1170*/  USHF.R.S32.HI UR5, URZ, 0x1f, UR4 ;  /* 0x0000001f3f057899 */ /* 0x000fc80008011404 */
[----:B------:R-:W-:-:S04]  /*1180*/  ULEA.HI UR5, UR5, UR4, URZ, 0x7 ;  /* 0x0000000405057291 */ /* 0x000fc8000f8f383f */
[----:B------:R-:W-:-:S12]  /*1190*/  USHF.R.S32.HI UR40, URZ, 0x7, UR5 ;  /* 0x000000073f287899 */ /* 0x000fd80008011405 */
.L_x_168:
[----:B------:R-:W-:Y:S01]  /*11a0*/  LOP3.LUT R0, R18, 0x80, RZ, 0xc0, !PT ;  /* 0x0000008012007812 */ /* 0x000fe200078ec0ff */
[----:B--2---:R-:W2:Y:S01]  /*11b0*/  S2UR UR7, SR_CgaCtaId ;  /* 0x00000000000779c3 */ /* 0x004ea20000008800 */
[----:B------:R-:W-:Y:S02]  /*11c0*/  UMOV UR6, 0x400 ;  /* 0x0000040000067882 */ /* 0x000fe40000000000 */
[----:B------:R-:W-:-:S06]  /*11d0*/  SHF.R.U32.HI R0, RZ, 0x7, R0 ;  /* 0x00000007ff007819 */ /* 0x000fcc0000011600 */
[----:B---3--:R-:W3:Y:S01]  /*11e0*/  SHFL.IDX PT, R0, R0, RZ, 0x1f ;  /* 0x00001fff00007589 */ /* 0x008ee200000e0000 */
[----:B--2---:R-:W-:Y:S01]  /*11f0*/  ULEA UR6, UR7, UR6, 0x18 ;  /* 0x0000000607067291 */ /* 0x004fe2000f8ec03f */
[----:B---3--:R-:W-:-:S13]  /*1200*/  R2UR UR4, R0 ;  /* 0x00000000000472ca */ /* 0x008fda00000e0000 */
[----:B------:R-:W-:-:S04]  /*1210*/  ULEA.HI UR5, UR4, UR4, URZ, 0x1 ;  /* 0x0000000404057291 */ /* 0x000fc8000f8f083f */
[----:B------:R-:W-:-:S04]  /*1220*/  ULOP3.LUT UR5, UR5, 0x7fffe, URZ, 0xc0, !UPT ;  /* 0x0007fffe05057892 */ /* 0x000fc8000f8ec03f */
[----:B------:R-:W-:-:S03]  /*1230*/  UIADD3 UR5, UR4, -UR5, URZ ;  /* 0x8000000504057290 */ /* 0x000fc6000fffe03f */
[----:B------:R-:W-:Y:S01]  /*1240*/  ULDC UR4, c[0x0][0x28c] ;  /* 0x0000a30000047ab9 */ /* 0x000fe20000000800 */
[----:B------:R-:W-:Y:S01]  /*1250*/  ULEA UR5, UR5, UR6, 0xd ;  /* 0x0000000605057291 */ /* 0x000fe2000f8e683f */
[----:B------:R-:W-:-:S03]  /*1260*/  ISETP.LT.AND P0, PT, RZ, UR4, PT ;  /* 0x00000004ff007c0c */ /* 0x000fc6000bf01270 */
[----:B------:R-:W-:-:S04]  /*1270*/  UIADD3 UR5, UR5, 0x100, URZ ;  /* 0x0000010005057890 */ /* 0x000fc8000fffe03f */
[----:B------:R-:W-:-:S04]  /*1280*/  USHF.R.U32.HI UR5, URZ, 0x4, UR5 ;  /* 0x000000043f057899 */ /* 0x000fc80008011605 */
[----:B------:R-:W-:-:S04]  /*1290*/  ULOP3.LUT UR5, UR5, 0x3fff, URZ, 0xc0, !UPT ;  /* 0x00003fff05057892 */ /* 0x000fc8000f8ec03f */
[----:B------:R-:W-:Y:S01]  /*12a0*/  ULOP3.LUT UR41, UR5, 0x10000, URZ, 0xfc, !UPT ;  /* 0x0001000005297892 */ /* 0x000fe2000f8efc3f */
[----:B----4-:R-:W-:Y:S11]  /*12b0*/  @P0 BRA `(.L_x_17) ;  /* 0x0000000000400947 */ /* 0x010ff60003800000 */
[----:B------:R-:W-:Y:S01]  /*12c0*/  MOV R0, 0x0 ;  /* 0x0000000000007802 */ /* 0x000fe20000000f00 */
[----:B------:R-:W-:Y:S01]  /*12d0*/  ULDC.64 UR4, c[0x4][0x68] ;  /* 0x01001a0000047ab9 */ /* 0x000fe20000000a00 */
[----:B------:R-:W-:Y:S01]  /*12e0*/  ULDC.64 UR6, c[0x4][0x8] ;  /* 0x0100020000067ab9 */ /* 0x000fe20000000a00 */
[----:B01----:R-:W-:Y:S01]  /*12f0*/  IMAD.U32 R4, RZ, RZ, UR4 ;  /* 0x00000004ff047e24 */ /* 0x003fe2000f8e00ff */
[----:B------:R0:W1:Y:S01]  /*1300*/  LDC.64 R14, c[0x4][R0] ;  /* 0x01000000000e7b82 */ /* 0x0000620000000a00 */
[----:B------:R-:W-:Y:S01]  /*1310*/  IMAD.U32 R5, RZ, RZ, UR5 ;  /* 0x00000005ff057e24 */ /* 0x000fe2000f8e00ff */
[----:B------:R-:W-:Y:S01]  /*1320*/  ULDC.64 UR4, c[0x4][0x70] ;  /* 0x01001c0000047ab9 */ /* 0x000fe20000000a00 */
[----:B------:R-:W-:Y:S02]  /*1330*/  IMAD.U32 R10, RZ, RZ, UR6 ;  /* 0x00000006ff0a7e24 */ /* 0x000fe4000f8e00ff */
[----:B------:R-:W-:Y:S02]  /*1340*/  IMAD.U32 R6, RZ, RZ, UR4 ;  /* 0x00000004ff067e24 */ /* 0x000fe4000f8e00ff */
[----:B------:R-:W-:-:S02]  /*1350*/  IMAD.U32 R7, RZ, RZ, UR5 ;  /* 0x00000005ff077e24 */ /* 0x000fc4000f8e00ff */
[----:B------:R-:W-:Y:S02]  /*1360*/  IMAD.U32 R11, RZ, RZ, UR7 ;  /* 0x00000007ff0b7e24 */ /* 0x000fe4000f8e00ff */
[----:B------:R-:W-:Y:S02]  /*1370*/  IMAD.MOV.U32 R8, RZ, RZ, 0x1e1 ;  /* 0x000001e1ff087424 */ /* 0x000fe400078e00ff */
[----:B------:R-:W-:Y:S02]  /*1380*/  IMAD.MOV.U32 R12, RZ, RZ, 0x1 ;  /* 0x00000001ff0c7424 */ /* 0x000fe400078e00ff */
[----:B0-----:R-:W-:-:S07]  /*1390*/  IMAD.MOV.U32 R13, RZ, RZ, RZ ;  /* 0x000000ffff0d7224 */ /* 0x001fce00078e00ff */
[----:B------:R-:W-:-:S07]  /*13a0*/  LEPC R20, `(.L_x_17) ;  /* 0x000000001014794e */ /* 0x000fce0000000000 */
[----:B-1---5:R-:W-:Y:S05]  /*13b0*/  CALL.ABS.NOINC R14 ;  /* 0x000000000e007343 */ /* 0x022fea0003c00000 */
.L_x_17:
[----:B------:R-:W-:-:S04]  /*13c0*/  LOP3.LUT R0, R19, 0x1, RZ, 0xfc, !PT ;  /* 0x0000000113007812 */ /* 0x000fc800078efcff */
[----:B------:R-:W-:-:S13]  /*13d0*/  ISETP.NE.AND P0, PT, R0, 0x3, PT ;  /* 0x000000030000780c */ /* 0x000fda0003f05270 */
[----:B------:R-:W-:Y:S05]  /*13e0*/  @!P0 BRA `(.L_x_18) ;  /* 0x0000000000048947 */ /* 0x000fea0003800000 */
[----:B------:R-:W-:Y:S01]  /*13f0*/  BPT.TRAP 0x1 ;  /* 0x000000040000795c */ /* 0x000fe20000300000 */
.L_x_18:
[----:B------:R-:W2:Y:S01]  /*1400*/  S2UR UR5, SR_CgaCtaId ;  /* 0x00000000000579c3 */ /* 0x000ea20000008800 */
[----:B------:R-:W-:Y:S01]  /*1410*/  UMOV UR4, 0x400 ;  /* 0x0000040000047882 */ /* 0x000fe20000000000 */
[----:B------:R-:W-:Y:S02]  /*1420*/  IMAD.U32 R0, RZ, RZ, UR38 ;  /* 0x00000026ff007e24 */ /* 0x000fe4000f8e00ff */
[----:B------:R-:W-:-:S03]  /*1430*/  IMAD.U32 R3, RZ, RZ, UR39 ;  /* 0x00000027ff037e24 */ /* 0x000fc6000f8e00ff */
[----:B------:R-:W-:Y:S01]  /*1440*/  SHF.L.U32 R0, R0, 0x1f, RZ ;  /* 0x0000001f00007819 */ /* 0x000fe200000006ff */
[----:B--2---:R-:W-:-:S06]  /*1450*/  ULEA UR4, UR5, UR4, 0x18 ;  /* 0x0000000405047291 */ /* 0x004fcc000f8ec03f */
[----:B------:R-:W-:-:S04]  /*1460*/  IMAD.U32 R6, RZ, RZ, UR4 ;  /* 0x00000004ff067e24 */ /* 0x000fc8000f8e00ff */
[----:B------:R-:W-:-:S04]  /*1470*/  IMAD R3, R3, 0x8, R6 ;  /* 0x0000000803037824 */ /* 0x000fc800078e0206 */
[----:B------:R2:W3:Y:S01]  /*1480*/  SYNCS.PHASECHK.TRANS64.TRYWAIT P1, [R3+URZ], R0 ;  /* 0x00000000030075a7 */ /* 0x0004e2000802017f */
[----:B------:R-:W-:Y:S05]  /*1490*/  @!P0 BRA `(.L_x_19) ;  /* 0x0000000000048947 */ /* 0x000fea0003800000 */
[----:B------:R-:W-:Y:S01]  /*14a0*/  BPT.TRAP 0x1 ;  /* 0x000000040000795c */ /* 0x000fe20000300000 */
.L_x_19:
[----:B---3--:R-:W-:Y:S05]  /*14b0*/  @P1 BRA `(.L_x_20) ;  /* 0x0000000000081947 */ /* 0x008fea0003800000 */
[----:B------:R-:W3:Y:S02]  /*14c0*/  SYNCS.PHASECHK.TRANS64.TRYWAIT P1, [R3+URZ], R0 ;  /* 0x00000000030075a7 */ /* 0x000ee4000802017f */
[----:B---3--:R-:W-:Y:S05]  /*14d0*/  @!P1 BRA `(.L_x_21) ;  /* 0x0000005c00c49947 */ /* 0x008fea0003800000 */
.L_x_20:
[----:B------:R-:W-:-:S04]  /*14e0*/  UISETP.LT.AND UP0, UPT, UR40, 0x1, UPT ;  /* 0x000000012800788c */ /* 0x000fc8000bf01270 */
[----:B------:R-:W-:-:S06]  /*14f0*/  USEL UR4, UR40, 0x1, UP0 ;  /* 0x0000000128047887 */ /* 0x000fcc0008000000 */
[----:B--23--:R-:W-:Y:S01]  /*1500*/  IMAD.U32 R0, RZ, RZ, UR4 ;  /* 0x00000004ff007e24 */ /* 0x00cfe2000f8e00ff */
[----:B------:R-:W-:Y:S05]  /*1510*/  WARPSYNC.ALL ;  /* 0x0000000000007948 */ /* 0x000fea0003800000 */
[----:B------:R-:W-:-:S04]  /*1520*/  IADD3 R0, -R0, UR40, RZ ;  /* 0x0000002800007c10 */ /* 0x000fc8000fffe1ff */
[----:B------:R-:W-:Y:S02]  /*1530*/  ISETP.GE.AND P1, PT, R0, 0x1, PT ;  /* 0x000000010000780c */ /* 0x000fe40003f26270 */
[----:B------:R-:W-:Y:S01]  /*1540*/  R2UR UR4, R6 ;  /* 0x00000000060472ca */ /* 0x000fe200000e0000 */
[----:B------:R-:W-:Y:S01]  /*1550*/  ULEA UR6, UR39, UR41, 0xb ;  /* 0x0000002927067291 */ /* 0x000fe2000f8e583f */
[----:B------:R-:W-:Y:S01]  /*1560*/  WARPGROUP.ARRIVE ;  /* 0x00000000000079c5 */ /* 0x000fe20000000000 */
[----:B------:R-:W-:Y:S01]  /*1570*/  UMOV UR9, 0x40000040 ;  /* 0x4000004000097882 */ /* 0x000fe20000000000 */
[----:B------:R-:W-:Y:S01]  /*1580*/  UMOV UR11, 0x40000040 ;  /* 0x40000040000b7882 */ /* 0x000fe20000000000 */
[----:B------:R-:W-:-:S03]  /*1590*/  UIADD3 UR7, UR6, 0x400, URZ ;  /* 0x0000040006077890 */ /* 0x000fc6000fffe03f */
[----:B------:R-:W-:-:S05]  /*15a0*/  UMOV UR8, UR6 ;  /* 0x0000000600087c82 */ /* 0x000fca0008000000 */
[----:B------:R-:W-:-:S04]  /*15b0*/  UIADD3 UR4, UR4, 0x28100, URZ ;  /* 0x0002810004047890 */ /* 0x000fc8000fffe03f */
[----:B------:R-:W-:-:S04]  /*15c0*/  USHF.R.U32.HI UR4, URZ, 0x4, UR4 ;  /* 0x000000043f047899 */ /* 0x000fc80008011604 */
[----:B------:R-:W-:-:S04]  /*15d0*/  ULOP3.LUT UR4, UR4, 0x3fff, URZ, 0xc0, !UPT ;  /* 0x00003fff04047892 */ /* 0x000fc8000f8ec03f */
[----:B------:R-:W-:-:S04]  /*15e0*/  ULOP3.LUT UR4, UR4, 0x10000, URZ, 0xfc, !UPT ;  /* 0x0001000004047892 */ /* 0x000fc8000f8efc3f */
[----:B------:R-:W-:-:S07]  /*15f0*/  ULEA UR5, UR39, UR4, 0x9 ;  /* 0x0000000427057291 */ /* 0x000fce000f8e483f */
[----:B------:R-:W-:Y:S02]  /*1600*/  UMOV UR10, UR5 ;  /* 0x00000005000a7c82 */ /* 0x000fe40008000000 */
[----:B------:R-:W-:Y:S01]  /*1610*/  IGMMA.64x64x32.S8.S8 R56, gdesc[UR8], RZ, !UPT, gsb0 ;  /* 0x01e00000083879f1 */ /* 0x000fe2000c0410ff */
[----:B------:R-:W-:Y:S01]  /*1620*/  UMOV UR8, UR7 ;  /* 0x0000000700087c82 */ /* 0x000fe20008000000 */
[----:B------:R-:W-:Y:S01]  /*1630*/  UMOV UR9, 0x40000040 ;  /* 0x4000004000097882 */ /* 0x000fe20000000000 */
[----:B------:R-:W-:Y:S01]  /*1640*/  UIADD3 UR7, UR6, 0x402, URZ ;  /* 0x0000040206077890 */ /* 0x000fe2000fffe03f */
[----:B------:R-:W-:Y:S02]  /*1650*/  WARPGROUP.DEPBAR.LE gsb0, 0x0 ;  /* 0x00008000000079c5 */ /* 0x000fe40000010000 */
[----:B------:R-:W-:-:S06]  /*1660*/  WARPGROUP.ARRIVE ;  /* 0x00000000000079c5 */ /* 0x000fcc0000000000 */
[----:B------:R-:W-:Y:S01]  /*1670*/  IGMMA.64x64x32.S8.S8 R24, gdesc[UR8], RZ, !UPT, gsb0 ;  /* 0x01e00000081879f1 */ /* 0x000fe2000c0410ff */
[----:B------:R-:W-:Y:S02]  /*1680*/  UIADD3 UR8, UR6, 0x2, URZ ;  /* 0x0000000206087890 */ /* 0x000fe4000fffe03f */
[----:B------:R-:W-:Y:S01]  /*1690*/  UIADD3 UR10, UR5, 0x2, URZ ;  /* 0x00000002050a7890 */ /* 0x000fe2000fffe03f */
[----:B------:R-:W-:Y:S01]  /*16a0*/  UMOV UR9, 0x40000040 ;  /* 0x4000004000097882 */ /* 0x000fe20000000000 */
[----:B------:R-:W-:Y:S01]  /*16b0*/  UMOV UR11, 0x40000040 ;  /* 0x40000040000b7882 */ /* 0x000fe20000000000 */
[----:B------:R-:W-:Y:S02]  /*16c0*/  WARPGROUP.DEPBAR.LE gsb0, 0x0 ;  /* 0x00008000000079c5 */ /* 0x000fe40000010000 */
[----:B------:R-:W-:-:S06]  /*16d0*/  WARPGROUP.ARRIVE ;  /* 0x00000000000079c5 */ /* 0x000fcc0000000000 */
[----:B------:R-:W-:Y:S01]  /*16e0*/  IGMMA.64x64x32.S8.S8 R56, gdesc[UR8], R56, gsb0 ;  /* 0x01e00000083879f1 */ /* 0x000fe20008041038 */
[----:B------:R-:W-:Y:S01]  /*16f0*/  UMOV UR8, UR7 ;  /* 0x0000000700087c82 */ /* 0x000fe20008000000 */
[----:B------:R-:W-:Y:S01]  /*1700*/  UMOV UR9, 0x40000040 ;  /* 0x4000004000097882 */ /* 0x000fe20000000000 */
[----:B------:R-:W-:Y:S01]  /*1710*/  UIADD3 UR7, UR6, 0x404, URZ ;  /* 0x0000040406077890 */ /* 0x000fe2000fffe03f */
[----:B------:R-:W-:Y:S02]  /*1720*/  WARPGROUP.DEPBAR.LE gsb0, 0x0 ;  /* 0x00008000000079c5 */ /* 0x000fe40000010000 */
[----:B------:R-:W-:-:S06]  /*1730*/  WARPGROUP.ARRIVE ;  /* 0x00000000000079c5 */ /* 0x000fcc0000000000 */
[----:B------:R-:W-:Y:S01]  /*1740*/  IGMMA.64x64x32.S8.S8 R24, gdesc[UR8], R24, gsb0 ;  /* 0x01e00000081879f1 */ /* 0x000fe20008041018 */
        /* <DEDUP_REMOVED lines=9> */
[----:B------:R-:W-:Y:S02]  /*17e0*/  WARPGROUP.DEPBAR.LE gsb0, 0x0 ;  /* 0x00008000000079c5 */ /* 0x000fe40000010000 */
[----:B------:R-:W-:-:S06]  /*17f0*/  WARPGROUP.ARRIVE ;  /* 0x00000000000079c5 */ /* 0x000fcc0000000000 */
[----:B------:R-:W-:Y:S01]  /*1800*/  IGMMA.64x64x32.S8.S8 R24, gdesc[UR8], R24, gsb0 ;  /* 0x01e00000081879f1 */ /* 0x000fe20008041018 */
[----:B------:R-:W-:Y:S02]  /*1810*/  UIADD3 UR8, UR6, 0x6, URZ ;  /* 0x0000000606087890 */ /* 0x000fe4000fffe03f */
[----:B------:R-:W-:Y:S01]  /*1820*/  UIADD3 UR10, UR5, 0x6, URZ ;  /* 0x00000006050a7890 */ /* 0x000fe2000fffe03f */
[----:B------:R-:W-:Y:S01]  /*1830*/  UMOV UR9, 0x40000040 ;  /* 0x4000004000097882 */ /* 0x000fe20000000000 */
[----:B------:R-:W-:Y:S01]  /*1840*/  UMOV UR11, 0x40000040 ;  /* 0x40000040000b7882 */ /* 0x000fe20000000000 */
[----:B------:R-:W-:Y:S01]  /*1850*/  UIADD3 UR6, UR6, 0x406, URZ ;  /* 0x0000040606067890 */ /* 0x000fe2000fffe03f */
[----:B------:R-:W-:Y:S02]  /*1860*/  WARPGROUP.DEPBAR.LE gsb0, 0x0 ;  /* 0x00008000000079c5 */ /* 0x000fe40000010000 */
[----:B------:R-:W-:-:S06]  /*1870*/  WARPGROUP.ARRIVE ;  /* 0x00000000000079c5 */ /* 0x000fcc0000000000 */
[----:B------:R-:W-:Y:S01]  /*1880*/  IGMMA.64x64x32.S8.S8 R56, gdesc[UR8], R56, gsb0 ;  /* 0x01e00000083879f1 */ /* 0x000fe20008041038 */
[----:B------:R-:W-:Y:S01]  /*1890*/  UMOV UR8, UR6 ;  /* 0x0000000600087c82 */ /* 0x000fe20008000000 */
[----:B------:R-:W-:Y:S01]  /*18a0*/  UMOV UR9, 0x40000040 ;  /* 0x4000004000097882 */ /* 0x000fe20000000000 */
[----:B------:R-:W-:Y:S02]  /*18b0*/  WARPGROUP.DEPBAR.LE gsb0, 0x0 ;  /* 0x00008000000079c5 */ /* 0x000fe40000010000 */
[----:B------:R-:W-:-:S06]  /*18c0*/  WARPGROUP.ARRIVE ;  /* 0x00000000000079c5 */ /* 0x000fcc0000000000 */
[----:B------:R-:W-:Y:S03]  /*18d0*/  IGMMA.64x64x32.S8.S8 R24, gdesc[UR8], R24, gsb0 ;  /* 0x01e00000081879f1 */ /* 0x000fe60008041018 */
[----:B------:R-:W-:Y:S02]  /*18e0*/  WARPGROUP.DEPBAR.LE gsb0, 0x0 ;  /* 0x00008000000079c5 */ /* 0x000fe40000010000 */
[----:B------:R-:W-:Y:S05]  /*18f0*/  @!P1 BRA `(.L_x_22) ;  /* 0x0000000400849947 */ /* 0x000fea0003800000 */
[----:B------:R-:W-:Y:S02]  /*1900*/  UIADD3 UR5, UR39, 0x1, URZ ;  /* 0x0000000127057890 */ /* 0x000fe4000fffe03f */
[----:B------:R-:W-:Y:S02]  /*1910*/  IMAD.U32 R3, RZ, RZ, UR39 ;  /* 0x00000027ff037e24 */ /* 0x000fe4000f8e00ff */
[----:B------:R-:W-:-:S04]  /*1920*/  UISETP.NE.AND UP0, UPT, UR5, 0x5, UPT ;  /* 0x000000050500788c */ /* 0x000fc8000bf05270 */
[----:B------:R-:W-:Y:S02]  /*1930*/  USEL UR6, URZ, 0x1, UP0 ;  /* 0x000000013f067887 */ /* 0x000fe40008000000 */
[----:B------:R-:W-:Y:S02]  /*1940*/  USEL UR5, UR5, URZ, UP0 ;  /* 0x0000003f05057287 */ /* 0x000fe40008000000 */
[----:B------:R-:W-:-:S06]  /*1950*/  ULOP3.LUT UR6, UR38, UR6, URZ, 0x3c, !UPT ;  /* 0x0000000626067292 */ /* 0x000fcc000f8e3c3f */
[----:B------:R-:W-:-:S07]  /*1960*/  IMAD.U32 R7, RZ, RZ, UR6 ;  /* 0x00000006ff077e24 */ /* 0x000fce000f8e00ff */
.L_x_29:
[----:B------:R-:W-:Y:S05]  /*1970*/  @!P0 BRA `(.L_x_23) ;  /* 0x0000000000048947 */ /* 0x000fea0003800000 */
[----:B------:R-:W-:Y:S01]  /*1980*/  BPT.TRAP 0x1 ;  /* 0x000000040000795c */ /* 0x000fe20000300000 */
.L_x_23:
[----:B------:R-:W2:Y:S01]  /*1990*/  S2UR UR7, SR_CgaCtaId ;  /* 0x00000000000779c3 */ /* 0x000ea20000008800 */
[----:B------:R-:W-:Y:S01]  /*19a0*/  UMOV UR6, 0x400 ;  /* 0x0000040000067882 */ /* 0x000fe20000000000 */
[----:B01----:R-:W-:Y:S01]  /*19b0*/  IMAD.U32 R5, RZ, RZ, UR5 ;  /* 0x00000005ff057e24 */ /* 0x003fe2000f8e00ff */
[----:B------:R-:W-:Y:S01]  /*19c0*/  SHF.L.U32 R4, R7, 0x1f, RZ ;  /* 0x0000001f07047819 */ /* 0x000fe200000006ff */
[----:B--2---:R-:W-:-:S06]  /*19d0*/  ULEA UR6, UR7, UR6, 0x18 ;  /* 0x0000000607067291 */ /* 0x004fcc000f8ec03f */
[----:B------:R-:W-:-:S04]  /*19e0*/  IMAD.U32 R6, RZ, RZ, UR6 ;  /* 0x00000006ff067e24 */ /* 0x000fc8000f8e00ff */
[----:B------:R-:W-:-:S04]  /*19f0*/  IMAD R5, R5, 0x8, R6 ;  /* 0x0000000805057824 */ /* 0x000fc800078e0206 */
[----:B------:R0:W1:Y:S01]  /*1a00*/  SYNCS.PHASECHK.TRANS64.TRYWAIT P1, [R5+URZ], R4 ;  /* 0x00000004050075a7 */ /* 0x000062000802017f */
[----:B------:R-:W-:Y:S05]  /*1a10*/  @!P0 BRA `(.L_x_24) ;  /* 0x0000000000048947 */ /* 0x000fea0003800000 */
[----:B------:R-:W-:Y:S01]  /*1a20*/  BPT.TRAP 0x1 ;  /* 0x000000040000795c */ /* 0x000fe20000300000 */
.L_x_24:
[----:B-1----:R-:W-:Y:S05]  /*1a30*/  @P1 BRA `(.L_x_25) ;  /* 0x0000000000081947 */ /* 0x002fea0003800000 */
[----:B------:R-:W1:Y:S02]  /*1a40*/  SYNCS.PHASECHK.TRANS64.TRYWAIT P1, [R5+URZ], R4 ;  /* 0x00000004050075a7 */ /* 0x000e64000802017f */
[----:B-1----:R-:W-:Y:S05]  /*1a50*/  @!P1 BRA `(.L_x_26) ;  /* 0x0000005800789947 */ /* 0x002fea0003800000 */
.L_x_25:
[----:B------:R-:W-:Y:S01]  /*1a60*/  ULEA UR6, UR5, UR4, 0x9 ;  /* 0x0000000405067291 */ /* 0x000fe2000f8e483f */
[----:B------:R-:W-:Y:S01]  /*1a70*/  WARPGROUP.ARRIVE ;  /* 0x00000000000079c5 */ /* 0x000fe20000000000 */
[----:B------:R-:W-:Y:S01]  /*1a80*/  ULEA UR7, UR5, UR41, 0xb ;  /* 0x0000002905077291 */ /* 0x000fe2000f8e583f */
[----:B------:R-:W-:Y:S01]  /*1a90*/  UMOV UR11, 0x40000040 ;  /* 0x40000040000b7882 */ /* 0x000fe20000000000 */
[----:B------:R-:W-:Y:S02]  /*1aa0*/  UMOV UR9, 0x40000040 ;  /* 0x4000004000097882 */ /* 0x000fe40000000000 */
[----:B------:R-:W-:Y:S01]  /*1ab0*/  UIADD3 UR12, UR7, 0x400, URZ ;  /* 0x00000400070c7890 */ /* 0x000fe2000fffe03f */
[----:B------:R-:W-:Y:S02]  /*1ac0*/  UMOV UR10, UR6 ;  /* 0x00000006000a7c82 */ /* 0x000fe40008000000 */
[----:B------:R-:W-:Y:S02]  /*1ad0*/  UMOV UR8, UR7 ;  /* 0x0000000700087c82 */ /* 0x000fe40008000000 */
[----:B------:R-:W-:Y:S01]  /*1ae0*/  IGMMA.64x64x32.S8.S8 R56, gdesc[UR8], R56, gsb0 ;  /* 0x01e00000083879f1 */ /* 0x000fe20008041038 */
[----:B------:R-:W-:Y:S01]  /*1af0*/  UMOV UR9, 0x40000040 ;  /* 0x4000004000097882 */ /* 0x000fe20000000000 */
[----:B------:R-:W-:Y:S01]  /*1b00*/  UMOV UR8, UR12 ;  /* 0x0000000c00087c82 */ /* 0x000fe20008000000 */
[----:B------:R-:W-:Y:S01]  /*1b10*/  UIADD3 UR12, UR7, 0x402, URZ ;  /* 0x00000402070c7890 */ /* 0x000fe2000fffe03f */
[----:B------:R-:W-:-:S02]  /*1b20*/  WARPGROUP.DEPBAR.LE gsb0, 0x0 ;  /* 0x00008000000079c5 */ /* 0x000fc40000010000 */
        /* <DEDUP_REMOVED lines=42> */
[----:B------:R-:W-:Y:S01]  /*1dd0*/  BPT.TRAP 0x1 ;  /* 0x000000040000795c */ /* 0x000fe20000300000 */
.L_x_27:
[----:B------:R-:W-:-:S13]  /*1de0*/  ISETP.NE.AND P1, PT, R102, RZ, PT ;  /* 0x000000ff6600720c */ /* 0x000fda0003f25270 */
[----:B01----:R-:W-:-:S04]  /*1df0*/  @P1 IMAD R4, R3, 0x8, R6 ;  /* 0x0000000803041824 */ /* 0x003fc800078e0206 */
[----:B------:R-:W-:-:S05]  /*1e00*/  @P1 VIADD R5, R4, 0x28 ;  /* 0x0000002804051836 */ /* 0x000fca0000000000 */
[----:B------:R-:W-:-:S04]  /*1e10*/  @P1 PRMT R5, R22, 0x654, R5 ;  /* 0x0000065416051816 */ /* 0x000fc80000000005 */
[----:B------:R0:W-:Y:S01]  /*1e20*/  @P1 SYNCS.ARRIVE.TRANS64.RED.A1T0 RZ, [R5+URZ], RZ ;  /* 0x000000ff05ff19a7 */ /* 0x0001e2000810043f */
[----:B------:R-:W-:-:S13]  /*1e30*/  ISETP.GT.U32.AND P1, PT, R19, 0x1, PT ;  /* 0x000000011300780c */ /* 0x000fda0003f24070 */
[----:B0-----:R-:W-:Y:S05]  /*1e40*/  @P1 BRA `(.L_x_28) ;  /* 0x0000000000041947 */ /* 0x001fea0003800000 */
[----:B------:R-:W-:Y:S01]  /*1e50*/  BPT.TRAP 0x1 ;  /* 0x000000040000795c */ /* 0x000fe20000300000 */
.L_x_28:
[----:B------:R-:W-:Y:S01]  /*1e60*/  UIADD3 UR5, UR5, 0x1, URZ ;  /* 0x0000000105057890 */ /* 0x000fe2000fffe03f */
[C---:B------:R-:W-:Y:S01]  /*1e70*/  ISETP.GT.AND P2, PT, R0.reuse, 0x1, PT ;  /* 0x000000010000780c */ /* 0x040fe20003f44270 */
[----:B------:R-:W-:Y:S02]  /*1e80*/  VIADD R3, R3, 0x1 ;  /* 0x0000000103037836 */ /* 0x000fe40000000000 */
[----:B------:R-:W-:Y:S01]  /*1e90*/  UISETP.NE.AND UP0, UPT, UR5, 0x5, UPT ;  /* 0x000000050500788c */ /* 0x000fe2000bf05270 */
[----:B------:R-:W-:Y:S02]  /*1ea0*/  VIADD R0, R0, 0xffffffff ;  /* 0xffffffff00007836 */ /* 0x000fe40000000000 */
[C---:B------:R-:W-:Y:S01]  /*1eb0*/  ISETP.NE.AND P1, PT, R3.reuse, 0x5, PT ;  /* 0x000000050300780c */ /* 0x040fe20003f25270 */
[----:B------:R-:W-:Y:S02]  /*1ec0*/  USEL UR6, URZ, 0x1, UP0 ;  /* 0x000000013f067887 */ /* 0x000fe40008000000 */
[----:B------:R-:W-:Y:S01]  /*1ed0*/  USEL UR5, UR5, URZ, UP0 ;  /* 0x0000003f05057287 */ /* 0x000fe20008000000 */
[----:B------:R-:W-:-:S03]  /*1ee0*/  SEL R3, R3, RZ, P1 ;  /* 0x000000ff03037207 */ /* 0x000fc60000800000 */
[----:B------:R-:W-:Y:S01]  /*1ef0*/  LOP3.LUT R7, R7, UR6, RZ, 0x3c, !PT ;  /* 0x0000000607077c12 */ /* 0x000fe2000f8e3cff */
[----:B------:R-:W-:Y:S07]  /*1f00*/  @P2 BRA `(.L_x_29) ;  /* 0xfffffff800982947 */ /* 0x000fee000383ffff */
.L_x_22:
[----:B------:R-:W2:Y:S02]  /*1f10*/  LDC R0, c[0x0][0x28c] ;  /* 0x0000a300ff007b82 */ /* 0x000ea40000000800 */
[----:B--2---:R-:W-:-:S13]  /*1f20*/  ISETP.GE.AND P1, PT, R0, 0x1, PT ;  /* 0x000000010000780c */ /* 0x004fda0003f26270 */
[----:B------:R-:W-:Y:S05]  /*1f30*/  @!P1 BRA `(.L_x_30) ;  /* 0x0000000000509947 */ /* 0x000fea0003800000 */
[----:B------:R-:W-:Y:S05]  /*1f40*/  @!P0 BRA `(.L_x_31) ;  /* 0x0000000000048947 */ /* 0x000fea0003800000 */
[----:B------:R-:W-:Y:S01]  /*1f50*/  BPT.TRAP 0x1 ;  /* 0x000000040000795c */ /* 0x000fe20000300000 */
.L_x_31:
[----:B------:R-:W-:Y:S01]  /*1f60*/  ISETP.NE.AND P1, PT, R102, RZ, PT ;  /* 0x000000ff6600720c */ /* 0x000fe20003f25270 */
[----:B------:R-:W-:Y:S01]  /*1f70*/  BSSY B0, `(.L_x_32) ;  /* 0x000000e000007945 */ /* 0x000fe20003800000 */
[----:B------:R-:W-:-:S11]  /*1f80*/  ISETP.GT.U32.AND P0, PT, R19, 0x1, PT ;  /* 0x000000011300780c */ /* 0x000fd60003f04070 */
[----:B------:R-:W-:Y:S05]  /*1f90*/  @!P1 BRA `(.L_x_33) ;  /* 0x00000000002c9947 */ /* 0x000fea0003800000 */
[----:B------:R-:W-:-:S04]  /*1fa0*/  UISETP.LT.AND UP0, UPT, UR40, 0x1, UPT ;  /* 0x000000012800788c */ /* 0x000fc8000bf01270 */
[----:B------:R-:W-:-:S04]  /*1fb0*/  USEL UR6, UR40, 0x1, UP0 ;  /* 0x0000000128067887 */ /* 0x000fc80008000000 */
[----:B------:R-:W-:-:S04]  /*1fc0*/  UIADD3 UR6, UR39, UR40, -UR6 ;  /* 0x0000002827067290 */ /* 0x000fc8000fffe806 */
[----:B------:R-:W-:-:S04]  /*1fd0*/  UIMAD.WIDE.U32 UR4, UR6, -0x33333333, URZ ;  /* 0xcccccccd060478a5 */ /* 0x000fc8000f8e003f */
[----:B------:R-:W-:-:S04]  /*1fe0*/  USHF.R.U32.HI UR4, URZ, 0x2, UR5 ;  /* 0x000000023f047899 */ /* 0x000fc80008011605 */
[----:B------:R-:W-:-:S06]  /*1ff0*/  UIMAD UR6, UR4, -0x5, UR6 ;  /* 0xfffffffb040678a4 */ /* 0x000fcc000f8e0206 */
[----:B------:R-:W-:-:S04]  /*2000*/  IMAD.U32 R3, RZ, RZ, UR6 ;  /* 0x00000006ff037e24 */ /* 0x000fc8000f8e00ff */
[----:B------:R-:W-:-:S04]  /*2010*/  IMAD R0, R3, 0x8, R6 ;  /* 0x0000000803007824 */ /* 0x000fc800078e0206 */
[----:B------:R-:W-:-:S05]  /*2020*/  VIADD R3, R0, 0x28 ;  /* 0x0000002800037836 */ /* 0x000fca0000000000 */
[----:B------:R-:W-:-:S04]  /*2030*/  PRMT R3, R22, 0x654, R3 ;  /* 0x0000065416037816 */ /* 0x000fc80000000003 */
[----:B------:R2:W-:Y:S03]  /*2040*/  SYNCS.ARRIVE.TRANS64.RED.A1T0 RZ, [R3+URZ], RZ ;  /* 0x000000ff03ff79a7 */ /* 0x0005e6000810043f */
.L_x_33:
[----:B------:R-:W-:Y:S05]  /*2050*/  BSYNC B0 ;  /* 0x0000000000007941 */ /* 0x000fea0003800000 */
.L_x_32:
[----:B------:R-:W-:Y:S05]  /*2060*/  @P0 BRA `(.L_x_30) ;  /* 0x0000000000040947 */ /* 0x000fea0003800000 */
[----:B------:R-:W-:Y:S01]  /*2070*/  BPT.TRAP 0x1 ;  /* 0x000000040000795c */ /* 0x000fe20000300000 */
.L_x_30:
[----:B------:R-:W3:Y:S01]  /*2080*/  LDC R6, c[0x0][0x288] ;  /* 0x0000a200ff067b82 */ /* 0x000ee20000000800 */
[--C-:B------:R-:W-:Y:S01]  /*2090*/  SHF.R.U32.HI R0, RZ, 0x2, R18.reuse ;  /* 0x00000002ff007819 */ /* 0x100fe20000011612 */
[----:B------:R-:W-:Y:S01]  /*20a0*/  IMAD.SHL.U32 R9, R92, 0x40, RZ ;  /* 0x000000405c097824 */ /* 0x000fe200078e00ff */
[----:B01----:R-:W-:Y:S01]  /*20b0*/  SHF.R.U32.HI R5, RZ, 0x7, R18 ;  /* 0x00000007ff057819 */ /* 0x003fe20000011612 */
[----:B------:R-:W-:Y:S01]  /*20c0*/  UIADD3 UR39, UR40, UR39, URZ ;  /* 0x0000002728277290 */ /* 0x000fe2000fffe03f */
[----:B--2---:R-:W-:Y:S01]  /*20d0*/  LOP3.LUT R3, R0, 0x7, RZ, 0xc0, !PT ;  /* 0x0000000700037812 */ /* 0x004fe200078ec0ff */
[----:B------:R-:W-:Y:S01]  /*20e0*/  IMAD.SHL.U32 R11, R91, 0x100, RZ ;  /* 0x000001005b0b7824 */ /* 0x000fe200078e00ff */
[C---:B------:R-:W-:Y:S01]  /*20f0*/  LOP3.LUT R4, R18.reuse, 0x60, RZ, 0xc0, !PT ;  /* 0x0000006012047812 */ /* 0x040fe200078ec0ff */
[----:B------:R-:W-:Y:S01]  /*2100*/  UISETP.GT.U32.AND UP0, UPT, UR39, 0x4, UPT ;  /* 0x000000042700788c */ /* 0x000fe2000bf04070 */
[----:B------:R-:W-:Y:S01]  /*2110*/  LOP3.LUT R0, R5, 0x1, RZ, 0xc0, !PT ;  /* 0x0000000105007812 */ /* 0x000fe200078ec0ff */
[C---:B------:R-:W-:Y:S01]  /*2120*/  IMAD.SHL.U32 R94, R18.reuse, 0x2, RZ ;  /* 0x00000002125e7824 */ /* 0x040fe200078e00ff */
[----:B------:R-:W-:Y:S01]  /*2130*/  SHF.R.U32.HI R8, RZ, 0x1, R4 ;  /* 0x00000001ff087819 */ /* 0x000fe20000011604 */
[----:B------:R-:W-:Y:S01]  /*2140*/  ULDC UR7, c[0x0][0x284] ;  /* 0x0000a10000077ab9 */ /* 0x000fe20000000800 */
[----:B------:R-:W-:Y:S01]  /*2150*/  LOP3.LUT R4, R18, 0x3, RZ, 0xc0, !PT ;  /* 0x0000000312047812 */ /* 0x000fe200078ec0ff */
[----:B------:R-:W-:Y:S01]  /*2160*/  IMAD.SHL.U32 R10, R0, 0x40, RZ ;  /* 0x00000040000a7824 */ /* 0x000fe200078e00ff */
[----:B------:R-:W-:Y:S01]  /*2170*/  UISETP.LT.U32.AND UP0, UPT, UR40, 0x5, UP0 ;  /* 0x000000052800788c */ /* 0x000fe20008701070 */
[----:B------:R-:W-:Y:S01]  /*2180*/  SHF.R.S32.HI R92, RZ, 0x1f, R23 ;  /* 0x0000001fff5c7819 */ /* 0x000fe20000011417 */
[----:B------:R-:W-:Y:S01]  /*2190*/  UISETP.GE.U32.AND UP1, UPT, UR40, 0x5, UPT ;  /* 0x000000052800788c */ /* 0x000fe2000bf26070 */
[--C-:B------:R-:W-:Y:S01]  /*21a0*/  IADD3 R5, RZ, -R8, -R3.reuse ;  /* 0x80000008ff057210 */ /* 0x100fe20007ffe803 */
[----:B------:R-:W-:Y:S01]  /*21b0*/  ULDC.64 UR8, c[0x0][0x5d0] ;  /* 0x0001740000087ab9 */ /* 0x000fe20000000a00 */
[C---:B------:R-:W-:Y:S01]  /*21c0*/  LOP3.LUT R94, R9.reuse, 0x6, R94, 0xf8, !PT ;  /* 0x00000006095e7812 */ /* 0x040fe200078ef85e */
[----:B------:R-:W-:Y:S01]  /*21d0*/  UIMAD.WIDE.U32 UR4, UR39, -0x33333333, URZ ;  /* 0xcccccccd270478a5 */ /* 0x000fe2000f8e003f */
[----:B------:R-:W-:Y:S01]  /*21e0*/  LOP3.LUT R3, R10, 0x40, R3, 0xe2, !PT ;  /* 0x000000400a037812 */ /* 0x000fe200078ee203 */
[----:B------:R-:W-:Y:S01]  /*21f0*/  USEL UR6, URZ, 0x1, !UP0 ;  /* 0x000000013f067887 */ /* 0x000fe2000c000000 */
[----:B---3--:R-:W-:Y:S01]  /*2200*/  ISETP.GE.AND P0, PT, R9, R6, PT ;  /* 0x000000060900720c */ /* 0x008fe20003f06270 */
[----:B------:R-:W-:Y:S01]  /*2210*/  IMAD R10, R4, -0x2, R6 ;  /* 0xfffffffe040a7824 */ /* 0x000fe200078e0206 */
[----:B------:R-:W-:Y:S01]  /*2220*/  SHF.R.S32.HI R95, RZ, 0x1f, R94 ;  /* 0x0000001fff5f7819 */ /* 0x000fe2000001145e */
[----:B------:R-:W-:Y:S01]  /*2230*/  IMAD R6, R92, UR8, RZ ;  /* 0x000000085c067c24 */ /* 0x000fe2000f8e02ff */
[----:B------:R-:W-:Y:S01]  /*2240*/  ISETP.GE.OR P0, PT, R11, UR7, P0 ;  /* 0x000000070b007c0c */ /* 0x000fe20008706670 */
[----:B------:R-:W-:Y:S01]  /*2250*/  IMAD R0, R0, -0x40, R5 ;  /* 0xffffffc000007824 */ /* 0x000fe200078e0205 */
[----:B------:R-:W-:Y:S01]  /*2260*/  USHF.R.U32.HI UR4, URZ, 0x2, UR5 ;  /* 0x000000023f047899 */ /* 0x000fe20008011605 */
[----:B------:R-:W-:Y:S01]  /*2270*/  IMAD.WIDE R4, R91, 0x100, RZ ;  /* 0x000001005b047825 */ /* 0x000fe200078e02ff */
[----:B------:R-:W-:-:S02]  /*2280*/  ULOP3.LUT UR38, UR38, UR6, URZ, 0x3c, !UPT ;  /* 0x0000000626267292 */ /* 0x000fc4000f8e3c3f */
[----:B------:R-:W-:Y:S01]  /*2290*/  UIMAD UR39, UR4, -0x5, UR39 ;  /* 0xfffffffb042778a4 */ /* 0x000fe2000f8e0227 */
[C---:B------:R-:W-:Y:S01]  /*22a0*/  IMAD R13, R23.reuse, UR9, R6 ;  /* 0x00000009170d7c24 */ /* 0x040fe2000f8e0206 */
[----:B------:R-:W-:Y:S01]  /*22b0*/  @UP1 ULOP3.LUT UR38, UR38, 0x1, UR4, 0x78, !UPT ;  /* 0x0000000126261892 */ /* 0x000fe2000f8e7804 */
[----:B------:R-:W-:Y:S01]  /*22c0*/  IMAD.WIDE.U32 R6, R23, UR8, R94 ;  /* 0x0000000817067c25 */ /* 0x000fe2000f8e005e */
[----:B------:R-:W-:Y:S02]  /*22d0*/  IADD3 R91, -R11, UR7, R0 ;  /* 0x000000070b5b7c10 */ /* 0x000fe4000fffe100 */
[----:B------:R-:W-:Y:S01]  /*22e0*/  LOP3.LUT R105, R4, R3, R8, 0xfe, !PT ;  /* 0x0000000304697212 */ /* 0x000fe200078efe08 */
[----:B------:R-:W-:Y:S02]  /*22f0*/  IMAD.IADD R7, R7, 0x1, R13 ;  /* 0x0000000107077824 */ /* 0x000fe400078e020d */
[----:B------:R-:W-:Y:S02]  /*2300*/  IMAD.IADD R3, R10, 0x1, -R9 ;  /* 0x000000010a037824 */ /* 0x000fe400078e0a09 */
[----:B------:R-:W-:Y:S01]  /*2310*/  IMAD.MOV.U32 R0, RZ, RZ, -0x1 ;  /* 0xffffffffff007424 */ /* 0x000fe200078e00ff */
[----:B------:R-:W-:Y:S06]  /*2320*/  @P0 BRA `(.L_x_34) ;  /* 0x0000003000f40947 */ /* 0x000fec0003800000 */
[----:B------:R-:W0:Y:S01]  /*2330*/  LDC.64 R20, c[0x0][0x5c8] ;  /* 0x00017200ff147b82 */ /* 0x000e220000000a00 */
[----:B------:R-:W-:Y:S01]  /*2340*/  ULDC.64 UR4, c[0x0][0x5c0] ;  /* 0x0001700000047ab9 */ /* 0x000fe20000000a00 */
[----:B------:R-:W-:Y:S01]  /*2350*/  BSSY B0, `(.L_x_34) ;  /* 0x000033a000007945 */ /* 0x000fe20003800000 */
[-C--:B0-----:R-:W-:Y:S01]  /*2360*/  IMAD R8, R5, R20.reuse, RZ ;  /* 0x0000001405087224 */ /* 0x081fe200078e02ff */
[----:B------:R-:W-:Y:S01]  /*2370*/  SHF.L.U64.HI R13, R20, 0x7, R21 ;  /* 0x00000007140d7819 */ /* 0x000fe20000010215 */
[----:B------:R-:W-:-:S04]  /*2380*/  IMAD.WIDE.U32 R6, R105, R20, R6 ;  /* 0x0000001469067225 */ /* 0x000fc800078e0006 */
[----:B------:R-:W-:Y:S01]  /*2390*/  IMAD R9, R105, R21, R8 ;  /* 0x0000001569097224 */ /* 0x000fe200078e0208 */
[----:B------:R-:W-:Y:S01]  /*23a0*/  IADD3 R14, P0, R6, UR4, RZ ;  /* 0x00000004060e7c10 */ /* 0x000fe2000ff1e0ff */
[C---:B------:R-:W-:Y:S02]  /*23b0*/  IMAD.SHL.U32 R11, R20.reuse, 0x80, RZ ;  /* 0x00000080140b7824 */ /* 0x040fe400078e00ff */
[----:B------:R-:W-:Y:S01]  /*23c0*/  IMAD.IADD R9, R7, 0x1, R9 ;  /* 0x0000000107097824 */ /* 0x000fe200078e0209 */
[-C--:B------:R-:W-:Y:S02]  /*23d0*/  LEA R6, P1, R20, R14.reuse, 0x3 ;  /* 0x0000000e14067211 */ /* 0x080fe400078218ff */
[----:B------:R-:W-:Y:S02]  /*23e0*/  IADD3 R8, P2, R11, R14, RZ ;  /* 0x0000000e0b087210 */ /* 0x000fe40007f5e0ff */
[----:B------:R-:W-:Y:S02]  /*23f0*/  IADD3.X R15, R9, UR5, RZ, P0, !PT ;  /* 0x00000005090f7c10 */ /* 0x000fe400087fe4ff */
[----:B-----5:R-:W-:-:S02]  /*2400*/  ISETP.NE.AND P0, PT, R89, RZ, PT ;  /* 0x000000ff5900720c */ /* 0x020fc40003f05270 */
[----:B------:R-:W-:Y:S01]  /*2410*/  LEA.HI.X R7, R20, R15, R21, 0x3, P1 ;  /* 0x0000000f14077211 */ /* 0x000fe200008f1c15 */
[----:B------:R-:W-:Y:S01]  /*2420*/  IMAD.X R9, R13, 0x1, R15, P2 ;  /* 0x000000010d097824 */ /* 0x000fe200010e060f */
[----:B------:R-:W-:-:S05]  /*2430*/  IADD3 R10, P1, R11, R6, RZ ;  /* 0x000000060b0a7210 */ /* 0x000fca0007f3e0ff */
[----:B------:R-:W-:-:S04]  /*2440*/  IMAD.X R11, R13, 0x1, R7, P1 ;  /* 0x000000010d0b7824 */ /* 0x000fc800008e0607 */
[----:B------:R-:W-:Y:S05]  /*2450*/  @!P0 BRA `(.L_x_35) ;  /* 0x0000002400948947 */ /* 0x000fea0003800000 */
[----:B------:R-:W0:Y:S01]  /*2460*/  LDC.64 R20, c[0x0][0x5b0] ;  /* 0x00016c00ff147b82 */ /* 0x000e220000000a00 */
[----:B------:R-:W-:Y:S01]  /*2470*/  ULDC.64 UR4, c[0x0][0x5b8] ;  /* 0x00016e0000047ab9 */ /* 0x000fe20000000a00 */
[----:B------:R-:W-:Y:S01]  /*2480*/  ISETP.GE.AND P0, PT, R91, 0x1, PT ;  /* 0x000000015b00780c */ /* 0x000fe20003f06270 */
[----:B------:R-:W-:Y:S01]  /*2490*/  IMAD R92, R92, UR4, RZ ;  /* 0x000000045c5c7c24 */ /* 0x000fe2000f8e02ff */
[----:B------:R-:W-:Y:S01]  /*24a0*/  BSSY B1, `(.L_x_36) ;  /* 0x0000010000017945 */ /* 0x000fe20003800000 */
[----:B------:R-:W-:Y:S01]  /*24b0*/  IMAD.WIDE.U32 R94, R23, UR4, R94 ;  /* 0x00000004175e7c25 */ /* 0x000fe2000f8e005e */
[----:B------:R-:W-:Y:S02]  /*24c0*/  ISETP.LT.OR P2, PT, R3, 0x1, !P0 ;  /* 0x000000010300780c */ /* 0x000fe40004741670 */
[----:B------:R-:W1:Y:S01]  /*24d0*/  LDC.64 R12, c[0x0][0x5a8] ;  /* 0x00016a00ff0c7b82 */ /* 0x000e620000000a00 */
[----:B------:R-:W-:Y:S02]  /*24e0*/  IMAD R23, R23, UR5, R92 ;  /* 0x0000000517177c24 */ /* 0x000fe4000f8e025c */
[----:B------:R-:W-:-:S02]  /*24f0*/  IMAD.MOV.U32 R92, RZ, RZ, R94 ;  /* 0x000000ffff5c7224 */ /* 0x000fc400078e005e */
[----:B------:R-:W-:Y:S02]  /*2500*/  IMAD.IADD R93, R95, 0x1, R23 ;  /* 0x000000015f5d7824 */ /* 0x000fe400078e0217 */
[-C--:B0-----:R-:W-:Y:S01]  /*2510*/  IMAD R98, R5, R20.reuse, RZ ;  /* 0x0000001405627224 */ /* 0x081fe200078e02ff */
[----:B------:R-:W-:Y:S01]  /*2520*/  SHF.L.U64.HI R99, R20, 0x3, R21 ;  /* 0x0000000314637819 */ /* 0x000fe20000010215 */
[----:B------:R-:W-:-:S04]  /*2530*/  IMAD.WIDE.U32 R96, R105, R20, R92 ;  /* 0x0000001469607225 */ /* 0x000fc800078e005c */
[----:B------:R-:W-:Y:S01]  /*2540*/  IMAD R103, R105, R21, R98 ;  /* 0x0000001569677224 */ /* 0x000fe200078e0262 */
[----:B-1----:R-:W-:Y:S01]  /*2550*/  IADD3 R96, P1, R96, R12, RZ ;  /* 0x0000000c60607210 */ /* 0x002fe20007f3e0ff */
[----:B------:R-:W-:-:S03]  /*2560*/  IMAD.SHL.U32 R98, R20, 0x8, RZ ;  /* 0x0000000814627824 */ /* 0x000fc600078e00ff */
[----:B------:R-:W-:Y:S01]  /*2570*/  IADD3.X R97, R13, R97, R103, P1, !PT ;  /* 0x000000610d617210 */ /* 0x000fe20000ffe467 */
[----:B------:R-:W-:Y:S08]  /*2580*/  @P2 BRA `(.L_x_37) ;  /* 0x0000000000042947 */ /* 0x000ff00003800000 */
[----:B------:R0:W5:Y:S02]  /*2590*/  LDG.E.U8 R90, desc[UR36][R96.64] ;  /* 0x00000024605a7981 */ /* 0x000164000c1e1100 */
.L_x_37:
[----:B------:R-:W-:Y:S05]  /*25a0*/  BSYNC B1 ;  /* 0x0000000000017941 */ /* 0x000fea0003800000 */
.L_x_36:
[----:B-----5:R-:W-:Y:S01]  /*25b0*/  LOP3.LUT R23, R90, 0xffff, RZ, 0xc0, !PT ;  /* 0x0000ffff5a177812 */ /* 0x020fe200078ec0ff */
[----:B------:R-:W-:Y:S01]  /*25c0*/  IMAD.WIDE.U32 R100, R105, R20, R98 ;  /* 0x0000001469647225 */ /* 0x000fe200078e0062 */
[----:B------:R-:W-:Y:S01]  /*25d0*/  ISETP.GE.AND P1, PT, R91, 0x9, PT ;  /* 0x000000095b00780c */ /* 0x000fe20003f26270 */
[----:B------:R-:W-:Y:S01]  /*25e0*/  BSSY B1, `(.L_x_38) ;  /* 0x000000e000017945 */ /* 0x000fe20003800000 */
[----:B------:R-:W-:Y:S01]  /*25f0*/  PRMT R104, R23, 0x8880, RZ ;  /* 0x0000888017687816 */ /* 0x000fe200000000ff */
[----:B------:R-:W-:Y:S01]  /*2600*/  IMAD.IADD R23, R103, 0x1, R101 ;  /* 0x0000000167177824 */ /* 0x000fe200078e0265 */
[----:B------:R-:W-:-:S04]  /*2610*/  IADD3 R100, P3, P4, R94, R12, R100 ;  /* 0x0000000c5e647210 */ /* 0x000fc80007c7e064 */
[----:B------:R-:W-:Y:S01]  /*2620*/  IADD3.X R101, R93, R13, R23, P3, P4 ;  /* 0x0000000d5d657210 */ /* 0x000fe20001fe8417 */
[----:B------:R-:W-:Y:S01]  /*2630*/  IMAD R23, R104, R89, RZ ;  /* 0x0000005968177224 */ /* 0x000fe200078e02ff */
[C---:B------:R-:W-:Y:S02]  /*2640*/  ISETP.LT.OR P4, PT, R3.reuse, 0x2, !P0 ;  /* 0x000000020300780c */ /* 0x040fe40004781670 */
[----:B------:R-:W-:Y:S01]  /*2650*/  ISETP.LT.OR P3, PT, R3, 0x1, !P1 ;  /* 0x000000010300780c */ /* 0x000fe20004f61670 */
[----:B------:R-:W-:-:S05]  /*2660*/  @!P2 IMAD R103, R56, R88, R23 ;  /* 0x000000583867a224 */ /* 0x000fca00078e0217 */
[----:B------:R1:W-:Y:S05]  /*2670*/  @!P2 STG.E.U8 desc[UR36][R14.64], R103 ;  /* 0x000000670e00a986 */ /* 0x0003ea000c101124 */
[----:B------:R-:W-:Y:S05]  /*2680*/  @P4 BRA `(.L_x_39) ;  /* 0x00000000000c4947 */ /* 0x000fea0003800000 */
[----:B------:R-:W2:Y:S02]  /*2690*/  LDG.E.U8 R90, desc[UR36][R96.64+0x1] ;  /* 0x00000124605a7981 */ /* 0x000ea4000c1e1100 */
[----:B--2---:R-:W-:-:S05]  /*26a0*/  PRMT R56, R90, 0x8880, RZ ;  /* 0x000088805a387816 */ /* 0x004fca00000000ff */
[----:B------:R-:W-:-:S07]  /*26b0*/  IMAD R23, R56, R89, RZ ;  /* 0x0000005938177224 */ /* 0x000fce00078e02ff */
.L_x_39:
[----:B------:R-:W-:Y:S05]  /*26c0*/  BSYNC B1 ;  /* 0x0000000000017941 */ /* 0x000fea0003800000 */
.L_x_38:
[----:B------:R-:W-:Y:S01]  /*26d0*/  @!P4 IMAD R57, R57, R88, R23 ;  /* 0x000000583939c224 */ /* 0x000fe200078e0217 */
[----:B------:R-:W-:Y:S04]  /*26e0*/  BSSY B1, `(.L_x_40) ;  /* 0x0000006000017945 */ /* 0x000fe80003800000 */
[----:B------:R2:W-:Y:S01]  /*26f0*/  @!P4 STG.E.U8 desc[UR36][R14.64+0x1], R57 ;  /* 0x000001390e00c986 */ /* 0x0005e2000c101124 */
[----:B------:R-:W-:Y:S05]  /*2700*/  @P3 BRA `(.L_x_41) ;  /* 0x00000000000c3947 */ /* 0x000fea0003800000 */
[----:B------:R-:W3:Y:S02]  /*2710*/  LDG.E.U8 R90, desc[UR36][R100.64] ;  /* 0x00000024645a7981 */ /* 0x000ee4000c1e1100 */
[----:B---3--:R-:W-:-:S05]  /*2720*/  PRMT R56, R90, 0x8880, RZ ;  /* 0x000088805a387816 */ /* 0x008fca00000000ff */
[----:B------:R-:W-:-:S07]  /*2730*/  IMAD R23, R56, R89, RZ ;  /* 0x0000005938177224 */ /* 0x000fce00078e02ff */
.L_x_41:
[----:B------:R-:W-:Y:S05]  /*2740*/  BSYNC B1 ;  /* 0x0000000000017941 */ /* 0x000fea0003800000 */
.L_x_40:
[C---:B------:R-:W-:Y:S01]  /*2750*/  ISETP.LT.OR P2, PT, R3.reuse, 0x2, !P1 ;  /* 0x000000020300780c */ /* 0x040fe20004f41670 */
[----:B--2---:R-:W-:Y:S01]  /*2760*/  @!P3 IMAD R57, R58, R88, R23 ;  /* 0x000000583a39b224 */ /* 0x004fe200078e0217 */
[----:B------:R-:W-:Y:S01]  /*2770*/  BSSY B1, `(.L_x_42) ;  /* 0x0000008000017945 */ /* 0x000fe20003800000 */
[----:B------:R-:W-:-:S03]  /*2780*/  ISETP.LT.OR P4, PT, R3, 0x9, !P0 ;  /* 0x000000090300780c */ /* 0x000fc60004781670 */
[----:B------:R2:W-:Y:S01]  /*2790*/  @!P3 STG.E.U8 desc[UR36][R6.64], R57 ;  /* 0x000000390600b986 */ /* 0x0005e2000c101124 */
[----:B------:R-:W-:-:S06]  /*27a0*/  ISETP.LT.OR P3, PT, R3, 0xa, !P0 ;  /* 0x0000000a0300780c */ /* 0x000fcc0004761670 */
[----:B------:R-:W-:Y:S07]  /*27b0*/  @P2 BRA `(.L_x_43) ;  /* 0x00000000000c2947 */ /* 0x000fee0003800000 */
[----:B------:R-:W3:Y:S02]  /*27c0*/  LDG.E.U8 R90, desc[UR36][R100.64+0x1] ;  /* 0x00000124645a7981 */ /* 0x000ee4000c1e1100 */
[----:B---3--:R-:W-:-:S05]  /*27d0*/  PRMT R56, R90, 0x8880, RZ ;  /* 0x000088805a387816 */ /* 0x008fca00000000ff */
[----:B------:R-:W-:-:S07]  /*27e0*/  IMAD R23, R56, R89, RZ ;  /* 0x0000005938177224 */ /* 0x000fce00078e02ff */
.L_x_43:
[----:B------:R-:W-:Y:S05]  /*27f0*/  BSYNC B1 ;  /* 0x0000000000017941 */ /* 0x000fea0003800000 */
.L_x_42:
[----:B------:R-:W-:Y:S01]  /*2800*/  @!P2 IMAD R59, R59, R88, R23 ;  /* 0x000000583b3ba224 */ /* 0x000fe200078e0217 */
[----:B------:R-:W-:Y:S04]  /*2810*/  BSSY B1, `(.L_x_44) ;  /* 0x0000006000017945 */ /* 0x000fe80003800000 */
[----:B------:R3:W-:Y:S01]  /*2820*/  @!P2 STG.E.U8 desc[UR36][R6.64+0x1], R59 ;  /* 0x0000013b0600a986 */ /* 0x0007e2000c101124 */
[----:B------:R-:W-:Y:S05]  /*2830*/  @P4 BRA `(.L_x_45) ;  /* 0x00000000000c4947 */ /* 0x000fea0003800000 */
[----:B------:R-:W4:Y:S02]  /*2840*/  LDG.E.U8 R90, desc[UR36][R96.64+0x8] ;  /* 0x00000824605a7981 */ /* 0x000f24000c1e1100 */
[----:B----4-:R-:W-:-:S05]  /*2850*/  PRMT R56, R90, 0x8880, RZ ;  /* 0x000088805a387816 */ /* 0x010fca00000000ff */
[----:B------:R-:W-:-:S07]  /*2860*/  IMAD R23, R56, R89, RZ ;  /* 0x0000005938177224 */ /* 0x000fce00078e02ff */
.L_x_45:
[----:B------:R-:W-:Y:S05]  /*2870*/  BSYNC B1 ;  /* 0x0000000000017941 */ /* 0x000fea0003800000 */
.L_x_44:
[----:B--2---:R-:W-:Y:S01]  /*2880*/  @!P4 IMAD R57, R60, R88, R23 ;  /* 0x000000583c39c224 */ /* 0x004fe200078e0217 */
[----:B------:R-:W-:Y:S04]  /*2890*/  BSSY B1, `(.L_x_46) ;  /* 0x0000006000017945 */ /* 0x000fe80003800000 */
[----:B------:R2:W-:Y:S01]  /*28a0*/  @!P4 STG.E.U8 desc[UR36][R14.64+0x8], R57 ;  /* 0x000008390e00c986 */ /* 0x0005e2000c101124 */
[----:B------:R-:W-:Y:S05]  /*28b0*/  @P3 BRA `(.L_x_47) ;  /* 0x00000000000c3947 */ /* 0x000fea0003800000 */
[----:B------:R-:W4:Y:S02]  /*28c0*/  LDG.E.U8 R90, desc[UR36][R96.64+0x9] ;  /* 0x00000924605a7981 */ /* 0x000f24000c1e1100 */
[----:B----4-:R-:W-:-:S05]  /*28d0*/  PRMT R56, R90, 0x8880, RZ ;  /* 0x000088805a387816 */ /* 0x010fca00000000ff */
[----:B------:R-:W-:-:S07]  /*28e0*/  IMAD R23, R56, R89, RZ ;  /* 0x0000005938177224 */ /* 0x000fce00078e02ff */
.L_x_47:
[----:B------:R-:W-:Y:S05]  /*28f0*/  BSYNC B1 ;  /* 0x0000000000017941 */ /* 0x000fea0003800000 */
.L_x_46:
[----:B------:R-:W-:Y:S01]  /*2900*/  ISETP.LT.OR P2, PT, R3, 0x9, !P1 ;  /* 0x000000090300780c */ /* 0x000fe20004f41670 */
[----:B------:R-:W-:Y:S01]  /*2910*/  @!P3 IMAD R61, R61, R88, R23 ;  /* 0x000000583d3db224 */ /* 0x000fe200078e0217 */
[----:B------:R-:W-:Y:S01]  /*2920*/  BSSY B1, `(.L_x_48) ;  /* 0x0000008000017945 */ /* 0x000fe20003800000 */
[----:B------:R-:W-:-:S03]  /*2930*/  ISETP.LT.OR P4, PT, R3, 0xa, !P1 ;  /* 0x0000000a0300780c */ /* 0x000fc60004f81670 */
[----:B------:R4:W-:Y:S01]  /*2940*/  @!P3 STG.E.U8 desc[UR36][R14.64+0x9], R61 ;  /* 0x0000093d0e00b986 */ /* 0x0009e2000c101124 */
[----:B------:R-:W-:-:S06]  /*2950*/  ISETP.LT.OR P3, PT, R3, 0x11, !P0 ;  /* 0x000000110300780c */ /* 0x000fcc0004761670 */
[----:B------:R-:W-:Y:S07]  /*2960*/  @P2 BRA `(.L_x_49) ;  /* 0x00000000000c2947 */ /* 0x000fee0003800000 */
[----:B------:R-:W5:Y:S02]  /*2970*/  LDG.E.U8 R90, desc[UR36][R100.64+0x8] ;  /* 0x00000824645a7981 */ /* 0x000f64000c1e1100 */
[----:B-----5:R-:W-:-:S05]  /*2980*/  PRMT R56, R90, 0x8880, RZ ;  /* 0x000088805a387816 */ /* 0x020fca00000000ff */
[----:B------:R-:W-:-:S07]  /*2990*/  IMAD R23, R56, R89, RZ ;  /* 0x0000005938177224 */ /* 0x000fce00078e02ff */
.L_x_49:
[----:B------:R-:W-:Y:S05]  /*29a0*/  BSYNC B1 ;  /* 0x0000000000017941 */ /* 0x000fea0003800000 */
.L_x_48:
[----:B--2---:R-:W-:Y:S01]  /*29b0*/  @!P2 IMAD R57, R62, R88, R23 ;  /* 0x000000583e39a224 */ /* 0x004fe200078e0217 */
[----:B------:R-:W-:Y:S04]  /*29c0*/  BSSY B1, `(.L_x_50) ;  /* 0x0000006000017945 */ /* 0x000fe80003800000 */
[----:B------:R2:W-:Y:S01]  /*29d0*/  @!P2 STG.E.U8 desc[UR36][R6.64+0x8], R57 ;  /* 0x000008390600a986 */ /* 0x0005e2000c101124 */
[----:B------:R-:W-:Y:S05]  /*29e0*/  @P4 BRA `(.L_x_51) ;  /* 0x00000000000c4947 */ /* 0x000fea0003800000 */
[----:B------:R-:W5:Y:S02]  /*29f0*/  LDG.E.U8 R90, desc[UR36][R100.64+0x9] ;  /* 0x00000924645a7981 */ /* 0x000f64000c1e1100 */
[----:B-----5:R-:W-:-:S05]  /*2a00*/  PRMT R56, R90, 0x8880, RZ ;  /* 0x000088805a387816 */ /* 0x020fca00000000ff */
[----:B------:R-:W-:-:S07]  /*2a10*/  IMAD R23, R56, R89, RZ ;  /* 0x0000005938177224 */ /* 0x000fce00078e02ff */
.L_x_51:
[----:B------:R-:W-:Y:S05]  /*2a20*/  BSYNC B1 ;  /* 0x0000000000017941 */ /* 0x000fea0003800000 */
.L_x_50:
[----:B------:R-:W-:Y:S01]  /*2a30*/  @!P4 IMAD R63, R63, R88, R23 ;  /* 0x000000583f3fc224 */ /* 0x000fe200078e0217 */
[----:B------:R-:W-:Y:S04]  /*2a40*/  BSSY B1, `(.L_x_52) ;  /* 0x0000006000017945 */ /* 0x000fe80003800000 */
[----:B------:R0:W-:Y:S01]  /*2a50*/  @!P4 STG.E.U8 desc[UR36][R6.64+0x9], R63 ;  /* 0x0000093f0600c986 */ /* 0x0001e2000c101124 */
[----:B------:R-:W-:Y:S05]  /*2a60*/  @P3 BRA `(.L_x_53) ;  /* 0x00000000000c3947 */ /* 0x000fea0003800000 */
[----:B------:R-:W5:Y:S02]  /*2a70*/  LDG.E.U8 R90, desc[UR36][R96.64+0x10] ;  /* 0x00001024605a7981 */ /* 0x000f64000c1e1100 */
[----:B-----5:R-:W-:-:S05]  /*2a80*/  PRMT R56, R90, 0x8880, RZ ;  /* 0x000088805a387816 */ /* 0x020fca00000000ff */
[----:B------:R-:W-:-:S07]  /*2a90*/  IMAD R23, R56, R89, RZ ;  /* 0x0000005938177224 */ /* 0x000fce00078e02ff */
.L_x_53:
[----:B------:R-:W-:Y:S05]  /*2aa0*/  BSYNC B1 ;  /* 0x0000000000017941 */ /* 0x000fea0003800000 */
.L_x_52:
[C---:B------:R-:W-:Y:S01]  /*2ab0*/  ISETP.LT.OR P2, PT, R3.reuse, 0x12, !P0 ;  /* 0x000000120300780c */ /* 0x040fe20004741670 */
[----:B--2---:R-:W-:Y:S01]  /*2ac0*/  @!P3 IMAD R57, R64, R88, R23 ;  /* 0x000000584039b224 */ /* 0x004fe200078e0217 */
        /* <DEDUP_REMOVED lines=8> */
.L_x_55:
[----:B------:R-:W-:Y:S05]  /*2b50*/  BSYNC B1 ;  /* 0x0000000000017941 */ /* 0x000fea0003800000 */
.L_x_54:
[----:B------:R-:W-:Y:S01]  /*2b60*/  @!P2 IMAD R65, R65, R88, R23 ;  /* 0x000000584141a224 */ /* 0x000fe200078e0217 */
[----:B------:R-:W-:Y:S04]  /*2b70*/  BSSY B1, `(.L_x_56) ;  /* 0x0000006000017945 */ /* 0x000fe80003800000 */
[----:B------:R0:W-:Y:S01]  /*2b80*/  @!P2 STG.E.U8 desc[UR36][R14.64+0x11], R65 ;  /* 0x000011410e00a986 */ /* 0x0001e2000c101124 */
[----:B------:R-:W-:Y:S05]  /*2b90*/  @P4 BRA `(.L_x_57) ;  /* 0x00000000000c4947 */ /* 0x000fea0003800000 */
[----:B------:R-:W5:Y:S02]  /*2ba0*/  LDG.E.U8 R90, desc[UR36][R100.64+0x10] ;  /* 0x00001024645a7981 */ /* 0x000f64000c1e1100 */
[----:B-----5:R-:W-:-:S05]  /*2bb0*/  PRMT R56, R90, 0x8880, RZ ;  /* 0x000088805a387816 */ /* 0x020fca00000000ff */
[----:B------:R-:W-:-:S07]  /*2bc0*/  IMAD R23, R56, R89, RZ ;  /* 0x0000005938177224 */ /* 0x000fce00078e02ff */
.L_x_57:
[----:B------:R-:W-:Y:S05]  /*2bd0*/  BSYNC B1 ;  /* 0x0000000000017941 */ /* 0x000fea0003800000 */
.L_x_56:
[----:B--2---:R-:W-:Y:S01]  /*2be0*/  @!P4 IMAD R57, R66, R88, R23 ;  /* 0x000000584239c224 */ /* 0x004fe200078e0217 */
[----:B------:R-:W-:Y:S04]  /*2bf0*/  BSSY B1, `(.L_x_58) ;  /* 0x0000006000017945 */ /* 0x000fe80003800000 */
[----:B------:R2:W-:Y:S01]  /*2c00*/  @!P4 STG.E.U8 desc[UR36][R6.64+0x10], R57 ;  /* 0x000010390600c986 */ /* 0x0005e2000c101124 */
[----:B------:R-:W-:Y:S05]  /*2c10*/  @P3 BRA `(.L_x_59) ;  /* 0x00000000000c3947 */ /* 0x000fea0003800000 */
[----:B------:R-:W5:Y:S02]  /*2c20*/  LDG.E.U8 R90, desc[UR36][R100.64+0x11] ;  /* 0x00001124645a7981 */ /* 0x000f64000c1e1100 */
[----:B-----5:R-:W-:-:S05]  /*2c30*/  PRMT R56, R90, 0x8880, RZ ;  /* 0x000088805a387816 */ /* 0x020fca00000000ff */
[----:B------:R-:W-:-:S07]  /*2c40*/  IMAD R23, R56, R89, RZ ;  /* 0x0000005938177224 */ /* 0x000fce00078e02ff */
.L_x_59:
[----:B------:R-:W-:Y:S05]  /*2c50*/  BSYNC B1 ;  /* 0x0000000000017941 */ /* 0x000fea0003800000 */
.L_x_58:
        /* <DEDUP_REMOVED lines=10> */
.L_x_61:
[----:B------:R-:W-:Y:S05]  /*2d00*/  BSYNC B1 ;  /* 0x0000000000017941 */ /* 0x000fea0003800000 */
.L_x_60:
[----:B--2---:R-:W-:Y:S01]  /*2d10*/  @!P2 IMAD R57, R68, R88, R23 ;  /* 0x000000584439a224 */ /* 0x004fe200078e0217 */
[----:B------:R-:W-:Y:S04]  /*2d20*/  BSSY B1, `(.L_x_62) ;  /* 0x0000006000017945 */ /* 0x000fe80003800000 */
[----:B------:R2:W-:Y:S01]  /*2d30*/  @!P2 STG.E.U8 desc[UR36][R14.64+0x18], R57 ;  /* 0x000018390e00a986 */ /* 0x0005e2000c101124 */
[----:B------:R-:W-:Y:S05]  /*2d40*/  @P4 BRA `(.L_x_63) ;  /* 0x00000000000c4947 */ /* 0x000fea0003800000 */
[----:B------:R-:W5:Y:S02]  /*2d50*/  LDG.E.U8 R90, desc[UR36][R96.64+0x19] ;  /* 0x00001924605a7981 */ /* 0x000f64000c1e1100 */
[----:B-----5:R-:W-:-:S05]  /*2d60*/  PRMT R56, R90, 0x8880, RZ ;  /* 0x000088805a387816 */ /* 0x020fca00000000ff */
[----:B------:R-:W-:-:S07]  /*2d70*/  IMAD R23, R56, R89, RZ ;  /* 0x0000005938177224 */ /* 0x000fce00078e02ff */
.L_x_63:
[----:B------:R-:W-:Y:S05]  /*2d80*/  BSYNC B1 ;  /* 0x0000000000017941 */ /* 0x000fea0003800000 */
.L_x_62:
[----:B------:R-:W-:Y:S01]  /*2d90*/  @!P4 IMAD R69, R69, R88, R23 ;  /* 0x000000584545c224 */ /* 0x000fe200078e0217 */
[----:B------:R-:W-:Y:S04]  /*2da0*/  BSSY B1, `(.L_x_64) ;  /* 0x0000006000017945 */ /* 0x000fe80003800000 */
[----:B------:R0:W-:Y:S01]  /*2db0*/  @!P4 STG.E.U8 desc[UR36][R14.64+0x19], R69 ;  /* 0x000019450e00c986 */ /* 0x0001e2000c101124 */
[----:B------:R-:W-:Y:S05]  /*2dc0*/  @P3 BRA `(.L_x_65) ;  /* 0x00000000000c3947 */ /* 0x000fea0003800000 */
[----:B------:R-:W5:Y:S02]  /*2dd0*/  LDG.E.U8 R90, desc[UR36][R100.64+0x18] ;  /* 0x00001824645a7981 */ /* 0x000f64000c1e1100 */
[----:B-----5:R-:W-:-:S05]  /*2de0*/  PRMT R56, R90, 0x8880, RZ ;  /* 0x000088805a387816 */ /* 0x020fca00000000ff */
[----:B------:R-:W-:-:S07]  /*2df0*/  IMAD R23, R56, R89, RZ ;  /* 0x0000005938177224 */ /* 0x000fce00078e02ff */
.L_x_65:
[----:B------:R-:W-:Y:S05]  /*2e00*/  BSYNC B1 ;  /* 0x0000000000017941 */ /* 0x000fea0003800000 */
.L_x_64:
        /* <DEDUP_REMOVED lines=10> */
.L_x_67:
[----:B------:R-:W-:Y:S05]  /*2eb0*/  BSYNC B1 ;  /* 0x0000000000017941 */ /* 0x000fea0003800000 */
.L_x_66:
[----:B------:R-:W-:Y:S01]  /*2ec0*/  @!P2 IMAD R71, R71, R88, R23 ;  /* 0x000000584747a224 */ /* 0x000fe200078e0217 */
[----:B------:R-:W-:Y:S04]  /*2ed0*/  BSSY B1, `(.L_x_68) ;  /* 0x0000006000017945 */ /* 0x000fe80003800000 */
[----:B------:R0:W-:Y:S01]  /*2ee0*/  @!P2 STG.E.U8 desc[UR36][R6.64+0x19], R71 ;  /* 0x000019470600a986 */ /* 0x0001e2000c101124 */
[----:B------:R-:W-:Y:S05]  /*2ef0*/  @P4 BRA `(.L_x_69) ;  /* 0x00000000000c4947 */ /* 0x000fea0003800000 */
[----:B------:R-:W5:Y:S02]  /*2f00*/  LDG.E.U8 R90, desc[UR36][R96.64+0x20] ;  /* 0x00002024605a7981 */ /* 0x000f64000c1e1100 */
[----:B-----5:R-:W-:-:S05]  /*2f10*/  PRMT R56, R90, 0x8880, RZ ;  /* 0x000088805a387816 */ /* 0x020fca00000000ff */
[----:B------:R-:W-:-:S07]  /*2f20*/  IMAD R23, R56, R89, RZ ;  /* 0x0000005938177224 */ /* 0x000fce00078e02ff */
.L_x_69:
[----:B------:R-:W-:Y:S05]  /*2f30*/  BSYNC B1 ;  /* 0x0000000000017941 */ /* 0x000fea0003800000 */
.L_x_68:
[----:B--2---:R-:W-:Y:S01]  /*2f40*/  @!P4 IMAD R57, R72, R88, R23 ;  /* 0x000000584839c224 */ /* 0x004fe200078e0217 */
[----:B------:R-:W-:Y:S04]  /*2f50*/  BSSY B1, `(.L_x_70) ;  /* 0x0000006000017945 */ /* 0x000fe80003800000 */
[----:B------:R2:W-:Y:S01]  /*2f60*/  @!P4 STG.E.U8 desc[UR36][R14.64+0x20], R57 ;  /* 0x000020390e00c986 */ /* 0x0005e2000c101124 */
[----:B------:R-:W-:Y:S05]  /*2f70*/  @P3 BRA `(.L_x_71) ;  /* 0x00000000000c3947 */ /* 0x000fea0003800000 */
[----:B------:R-:W5:Y:S02]  /*2f80*/  LDG.E.U8 R90, desc[UR36][R96.64+0x21] ;  /* 0x00002124605a7981 */ /* 0x000f64000c1e1100 */
[----:B-----5:R-:W-:-:S05]  /*2f90*/  PRMT R56, R90, 0x8880, RZ ;  /* 0x000088805a387816 */ /* 0x020fca00000000ff */
[----:B------:R-:W-:-:S07]  /*2fa0*/  IMAD R23, R56, R89, RZ ;  /* 0x0000005938177224 */ /* 0x000fce00078e02ff */
.L_x_71:
[----:B------:R-:W-:Y:S05]  /*2fb0*/  BSYNC B1 ;  /* 0x0000000000017941 */ /* 0x000fea0003800000 */
.L_x_70:
        /* <DEDUP_REMOVED lines=10> */
.L_x_73:
[----:B------:R-:W-:Y:S05]  /*3060*/  BSYNC B1 ;  /* 0x0000000000017941 */ /* 0x000fea0003800000 */
.L_x_72:
[----:B--2---:R-:W-:Y:S01]  /*3070*/  @!P2 IMAD R57, R74, R88, R23 ;  /* 0x000000584a39a224 */ /* 0x004fe200078e0217 */
[----:B------:R-:W-:Y:S04]  /*3080*/  BSSY B1, `(.L_x_74) ;  /* 0x0000006000017945 */ /* 0x000fe80003800000 */
[----:B------:R2:W-:Y:S01]  /*3090*/  @!P2 STG.E.U8 desc[UR36][R6.64+0x20], R57 ;  /* 0x000020390600a986 */ /* 0x0005e2000c101124 */
[----:B------:R-:W-:Y:S05]  /*30a0*/  @P4 BRA `(.L_x_75) ;  /* 0x00000000000c4947 */ /* 0x000fea0003800000 */
[----:B------:R-:W5:Y:S02]  /*30b0*/  LDG.E.U8 R90, desc[UR36][R100.64+0x21] ;  /* 0x00002124645a7981 */ /* 0x000f64000c1e1100 */
[----:B-----5:R-:W-:-:S05]  /*30c0*/  PRMT R56, R90, 0x8880, RZ ;  /* 0x000088805a387816 */ /* 0x020fca00000000ff */
[----:B------:R-:W-:-:S07]  /*30d0*/  IMAD R23, R56, R89, RZ ;  /* 0x0000005938177224 */ /* 0x000fce00078e02ff */
.L_x_75:
[----:B------:R-:W-:Y:S05]  /*30e0*/  BSYNC B1 ;  /* 0x0000000000017941 */ /* 0x000fea0003800000 */
.L_x_74:
[----:B------:R-:W-:Y:S01]  /*30f0*/  @!P4 IMAD R75, R75, R88, R23 ;  /* 0x000000584b4bc224 */ /* 0x000fe200078e0217 */
[----:B------:R-:W-:Y:S04]  /*3100*/  BSSY B1, `(.L_x_76) ;  /* 0x0000006000017945 */ /* 0x000fe80003800000 */
[----:B------:R0:W-:Y:S01]  /*3110*/  @!P4 STG.E.U8 desc[UR36][R6.64+0x21], R75 ;  /* 0x0000214b0600c986 */ /* 0x0001e2000c101124 */
[----:B------:R-:W-:Y:S05]  /*3120*/  @P3 BRA `(.L_x_77) ;  /* 0x00000000000c3947 */ /* 0x000fea0003800000 */
[----:B------:R-:W5:Y:S02]  /*3130*/  LDG.E.U8 R90, desc[UR36][R96.64+0x28] ;  /* 0x00002824605a7981 */ /* 0x000f64000c1e1100 */
[----:B-----5:R-:W-:-:S05]  /*3140*/  PRMT R56, R90, 0x8880, RZ ;  /* 0x000088805a387816 */ /* 0x020fca00000000ff */
[----:B------:R-:W-:-:S07]  /*3150*/  IMAD R23, R56, R89, RZ ;  /* 0x0000005938177224 */ /* 0x000fce00078e02ff */
.L_x_77:
[----:B------:R-:W-:Y:S05]  /*3160*/  BSYNC B1 ;  /* 0x0000000000017941 */ /* 0x000fea0003800000 */
.L_x_76:
        /* <DEDUP_REMOVED lines=10> */
.L_x_79:
[----:B------:R-:W-:Y:S05]  /*3210*/  BSYNC B1 ;  /* 0x0000000000017941 */ /* 0x000fea0003800000 */
.L_x_78:
[----:B------:R-:W-:Y:S01]  /*3220*/  @!P2 IMAD R77, R77, R88, R23 ;  /* 0x000000584d4da224 */ /* 0x000fe200078e0217 */
[----:B------:R-:W-:Y:S04]  /*3230*/  BSSY B1, `(.L_x_80) ;  /* 0x0000006000017945 */ /* 0x000fe80003800000 */
[----:B------:R0:W-:Y:S01]  /*3240*/  @!P2 STG.E.U8 desc[UR36][R14.64+0x29], R77 ;  /* 0x0000294d0e00a986 */ /* 0x0001e2000c101124 */
[----:B------:R-:W-:Y:S05]  /*3250*/  @P4 BRA `(.L_x_81) ;  /* 0x00000000000c4947 */ /* 0x000fea0003800000 */
[----:B------:R-:W5:Y:S02]  /*3260*/  LDG.E.U8 R90, desc[UR36][R100.64+0x28] ;  /* 0x00002824645a7981 */ /* 0x000f64000c1e1100 */
[----:B-----5:R-:W-:-:S05]  /*3270*/  PRMT R56, R90, 0x8880, RZ ;  /* 0x000088805a387816 */ /* 0x020fca00000000ff */
[----:B------:R-:W-:-:S07]  /*3280*/  IMAD R23, R56, R89, RZ ;  /* 0x0000005938177224 */ /* 0x000fce00078e02ff */
.L_x_81:
[----:B------:R-:W-:Y:S05]  /*3290*/  BSYNC B1 ;  /* 0x0000000000017941 */ /* 0x000fea0003800000 */
.L_x_80:
[----:B--2---:R-:W-:Y:S01]  /*32a0*/  @!P4 IMAD R57, R78, R88, R23 ;  /* 0x000000584e39c224 */ /* 0x004fe200078e0217 */
[----:B------:R-:W-:Y:S04]  /*32b0*/  BSSY B1, `(.L_x_82) ;  /* 0x0000006000017945 */ /* 0x000fe80003800000 */
[----:B------:R2:W-:Y:S01]  /*32c0*/  @!P4 STG.E.U8 desc[UR36][R6.64+0x28], R57 ;  /* 0x000028390600c986 */ /* 0x0005e2000c101124 */
[----:B------:R-:W-:Y:S05]  /*32d0*/  @P3 BRA `(.L_x_83) ;  /* 0x00000000000c3947 */ /* 0x000fea0003800000 */
[----:B------:R-:W5:Y:S02]  /*32e0*/  LDG.E.U8 R90, desc[UR36][R100.64+0x29] ;  /* 0x00002924645a7981 */ /* 0x000f64000c1e1100 */
[----:B-----5:R-:W-:-:S05]  /*32f0*/  PRMT R56, R90, 0x8880, RZ ;  /* 0x000088805a387816 */ /* 0x020fca00000000ff */
[----:B------:R-:W-:-:S07]  /*3300*/  IMAD R23, R56, R89, RZ ;  /* 0x0000005938177224 */ /* 0x000fce00078e02ff */
.L_x_83:
[----:B------:R-:W-:Y:S05]  /*3310*/  BSYNC B1 ;  /* 0x0000000000017941 */ /* 0x000fea0003800000 */
.L_x_82:
        /* <DEDUP_REMOVED lines=10> */
.L_x_85:
[----:B------:R-:W-:Y:S05]  /*33c0*/  BSYNC B1 ;  /* 0x0000000000017941 */ /* 0x000fea0003800000 */
.L_x_84:
[----:B--2---:R-:W-:Y:S01]  /*33d0*/  @!P2 IMAD R57, R80, R88, R23 ;  /* 0x000000585039a224 */ /* 0x004fe200078e0217 */
[----:B------:R-:W-:Y:S04]  /*33e0*/  BSSY B1, `(.L_x_86) ;  /* 0x0000006000017945 */ /* 0x000fe80003800000 */
[----:B------:R2:W-:Y:S01]  /*33f0*/  @!P2 STG.E.U8 desc[UR36][R14.64+0x30], R57 ;  /* 0x000030390e00a986 */ /* 0x0005e2000c101124 */
[----:B------:R-:W-:Y:S05]  /*3400*/  @P4 BRA `(.L_x_87) ;  /* 0x00000000000c4947 */ /* 0x000fea0003800000 */
[----:B------:R-:W5:Y:S02]  /*3410*/  LDG.E.U8 R90, desc[UR36][R96.64+0x31] ;  /* 0x00003124605a7981 */ /* 0x000f64000c1e1100 */
[----:B-----5:R-:W-:-:S05]  /*3420*/  PRMT R56, R90, 0x8880, RZ ;  /* 0x000088805a387816 */ /* 0x020fca00000000ff */
[----:B------:R-:W-:-:S07]  /*3430*/  IMAD R23, R56, R89, RZ ;  /* 0x0000005938177224 */ /* 0x000fce00078e02ff */
.L_x_87:
[----:B------:R-:W-:Y:S05]  /*3440*/  BSYNC B1 ;  /* 0x0000000000017941 */ /* 0x000fea0003800000 */
.L_x_86:
[----:B------:R-:W-:Y:S01]  /*3450*/  @!P4 IMAD R81, R81, R88, R23 ;  /* 0x000000585151c224 */ /* 0x000fe200078e0217 */
[----:B------:R-:W-:Y:S04]  /*3460*/  BSSY B1, `(.L_x_88) ;  /* 0x0000006000017945 */ /* 0x000fe80003800000 */
[----:B------:R0:W-:Y:S01]  /*3470*/  @!P4 STG.E.U8 desc[UR36][R14.64+0x31], R81 ;  /* 0x000031510e00c986 */ /* 0x0001e2000c101124 */
[----:B------:R-:W-:Y:S05]  /*3480*/  @P3 BRA `(.L_x_89) ;  /* 0x00000000000c3947 */ /* 0x000fea0003800000 */
[----:B------:R-:W5:Y:S02]  /*3490*/  LDG.E.U8 R90, desc[UR36][R100.64+0x30] ;  /* 0x00003024645a7981 */ /* 0x000f64000c1e1100 */
[----:B-----5:R-:W-:-:S05]  /*34a0*/  PRMT R56, R90, 0x8880, RZ ;  /* 0x000088805a387816 */ /* 0x020fca00000000ff */
[----:B------:R-:W-:-:S07]  /*34b0*/  IMAD R23, R56, R89, RZ ;  /* 0x0000005938177224 */ /* 0x000fce00078e02ff */
.L_x_89:
[----:B------:R-:W-:Y:S05]  /*34c0*/  BSYNC B1 ;  /* 0x0000000000017941 */ /* 0x000fea0003800000 */
.L_x_88:
[----:B------:R-:W-:Y:S01]  /*34d0*/  ISETP.LT.OR P4, PT, R3, 0x32, !P1 ;  /* 0x000000320300780c */ /* 0x000fe20004f81670 */
[----:B--2---:R-:W-:Y:S01]  /*34e0*/  @!P3 IMAD R57, R82, R88, R23 ;  /* 0x000000585239b224 */ /* 0x004fe200078e0217 */
[----:B------:R-:W-:Y:S01]  /*34f0*/  BSSY B1, `(.L_x_90) ;  /* 0x0000008000017945 */ /* 0x000fe20003800000 */
[----:B------:R-:W-:-:S03]  /*3500*/  IADD3 R105, P2, R105, 0x80, RZ ;  /* 0x0000008069697810 */ /* 0x000fc60007f5e0ff */
[----:B------:R2:W-:Y:S01]  /*3510*/  @!P3 STG.E.U8 desc[UR36][R6.64+0x30], R57 ;  /* 0x000030390600b986 */ /* 0x0005e2000c101124 */
[----:B------:R-:W-:-:S06]  /*3520*/  ISETP.LT.OR P3, PT, R3, 0x39, !P0 ;  /* 0x000000390300780c */ /* 0x000fcc0004761670 */
[----:B------:R-:W-:Y:S07]  /*3530*/  @P4 BRA `(.L_x_91) ;  /* 0x00000000000c4947 */ /* 0x000fee0003800000 */
[----:B------:R-:W5:Y:S02]  /*3540*/  LDG.E.U8 R90, desc[UR36][R100.64+0x31] ;  /* 0x00003124645a7981 */ /* 0x000f64000c1e1100 */
[----:B-----5:R-:W-:-:S05]  /*3550*/  PRMT R56, R90, 0x8880, RZ ;  /* 0x000088805a387816 */ /* 0x020fca00000000ff */
[----:B------:R-:W-:-:S07]  /*3560*/  IMAD R23, R56, R89, RZ ;  /* 0x0000005938177224 */ /* 0x000fce00078e02ff */
.L_x_91:
[----:B------:R-:W-:Y:S05]  /*3570*/  BSYNC B1 ;  /* 0x0000000000017941 */ /* 0x000fea0003800000 */
.L_x_90:
[----:B------:R-:W-:Y:S01]  /*3580*/  @!P4 IMAD R83, R83, R88, R23 ;  /* 0x000000585353c224 */ /* 0x000fe200078e0217 */
[----:B------:R-:W-:Y:S04]  /*3590*/  BSSY B1, `(.L_x_92) ;  /* 0x0000006000017945 */ /* 0x000fe80003800000 */
[----:B------:R0:W-:Y:S01]  /*35a0*/  @!P4 STG.E.U8 desc[UR36][R6.64+0x31], R83 ;  /* 0x000031530600c986 */ /* 0x0001e2000c101124 */
[----:B------:R-:W-:Y:S05]  /*35b0*/  @P3 BRA `(.L_x_93) ;  /* 0x00000000000c3947 */ /* 0x000fea0003800000 */
[----:B------:R-:W5:Y:S02]  /*35c0*/  LDG.E.U8 R90, desc[UR36][R96.64+0x38] ;  /* 0x00003824605a7981 */ /* 0x000f64000c1e1100 */
[----:B-----5:R-:W-:-:S05]  /*35d0*/  PRMT R56, R90, 0x8880, RZ ;  /* 0x000088805a387816 */ /* 0x020fca00000000ff */
[----:B------:R-:W-:-:S07]  /*35e0*/  IMAD R23, R56, R89, RZ ;  /* 0x0000005938177224 */ /* 0x000fce00078e02ff */
.L_x_93:
[----:B------:R-:W-:Y:S05]  /*35f0*/  BSYNC B1 ;  /* 0x0000000000017941 */ /* 0x000fea0003800000 */
.L_x_92:
[----:B------:R-:W-:Y:S01]  /*3600*/  ISETP.LT.OR P0, PT, R3, 0x3a, !P0 ;  /* 0x0000003a0300780c */ /* 0x000fe20004701670 */
[----:B--2---:R-:W-:Y:S01]  /*3610*/  @!P3 IMAD R57, R84, R88, R23 ;  /* 0x000000585439b224 */ /* 0x004fe200078e0217 */
[----:B------:R-:W-:Y:S01]  /*3620*/  BSSY B1, `(.L_x_94) ;  /* 0x0000009000017945 */ /* 0x000fe20003800000 */
[----:B------:R-:W-:-:S03]  /*3630*/  IMAD.WIDE.U32 R98, R105, R20, R98 ;  /* 0x0000001469627225 */ /* 0x000fc600078e0062 */
[----:B------:R2:W-:Y:S01]  /*3640*/  @!P3 STG.E.U8 desc[UR36][R14.64+0x38], R57 ;  /* 0x000038390e00b986 */ /* 0x0005e2000c101124 */
[----:B------:R-:W-:Y:S01]  /*3650*/  IMAD.X R5, RZ, RZ, R5, P2 ;  /* 0x000000ffff057224 */ /* 0x000fe200010e0605 */
[----:B------:R-:W-:-:S05]  /*3660*/  IADD3 R94, P4, P3, R94, R12, R98 ;  /* 0x0000000c5e5e7210 */ /* 0x000fca0007b9e062 */
[----:B------:R-:W-:Y:S08]  /*3670*/  @P0 BRA `(.L_x_95) ;  /* 0x00000000000c0947 */ /* 0x000ff00003800000 */
[----:B------:R-:W5:Y:S02]  /*3680*/  LDG.E.U8 R90, desc[UR36][R96.64+0x39] ;  /* 0x00003924605a7981 */ /* 0x000f64000c1e1100 */
[----:B-----5:R-:W-:-:S05]  /*3690*/  PRMT R4, R90, 0x8880, RZ ;  /* 0x000088805a047816 */ /* 0x020fca00000000ff */
[----:B------:R-:W-:-:S07]  /*36a0*/  IMAD R23, R4, R89, RZ ;  /* 0x0000005904177224 */ /* 0x000fce00078e02ff */
.L_x_95:
[----:B------:R-:W-:Y:S05]  /*36b0*/  BSYNC B1 ;  /* 0x0000000000017941 */ /* 0x000fea0003800000 */
.L_x_94:
[----:B------:R-:W-:Y:S01]  /*36c0*/  @!P0 IMAD R85, R85, R88, R23 ;  /* 0x0000005855558224 */ /* 0x000fe200078e0217 */
[----:B------:R-:W-:Y:S01]  /*36d0*/  ISETP.LT.OR P2, PT, R3, 0x39, !P1 ;  /* 0x000000390300780c */ /* 0x000fe20004f41670 */
[----:B------:R-:W-:Y:S01]  /*36e0*/  IMAD R4, R5, R20, RZ ;  /* 0x0000001405047224 */ /* 0x000fe200078e02ff */
[----:B------:R-:W-:Y:S01]  /*36f0*/  BSSY B1, `(.L_x_96) ;  /* 0x0000008000017945 */ /* 0x000fe20003800000 */
[----:B------:R-:W-:Y:S01]  /*3700*/  ISETP.LT.OR P1, PT, R3, 0x3a, !P1 ;  /* 0x0000003a0300780c */ /* 0x000fe20004f21670 */
[----:B------:R0:W-:Y:S01]  /*3710*/  @!P0 STG.E.U8 desc[UR36][R14.64+0x39], R85 ;  /* 0x000039550e008986 */ /* 0x0001e2000c101124 */
[----:B--2---:R-:W-:-:S08]  /*3720*/  IMAD R57, R105, R21, R4 ;  /* 0x0000001569397224 */ /* 0x004fd000078e0204 */
[----:B------:R-:W-:Y:S05]  /*3730*/  @P2 BRA `(.L_x_97) ;  /* 0x00000000000c2947 */ /* 0x000fea0003800000 */
[----:B------:R-:W2:Y:S02]  /*3740*/  LDG.E.U8 R90, desc[UR36][R100.64+0x38] ;  /* 0x00003824645a7981 */ /* 0x000ea4000c1e1100 */
[----:B--2---:R-:W-:-:S05]  /*3750*/  PRMT R4, R90, 0x8880, RZ ;  /* 0x000088805a047816 */ /* 0x004fca00000000ff */
[----:B------:R-:W-:-:S07]  /*3760*/  IMAD R23, R4, R89, RZ ;  /* 0x0000005904177224 */ /* 0x000fce00078e02ff */
.L_x_97:
[----:B------:R-:W-:Y:S05]  /*3770*/  BSYNC B1 ;  /* 0x0000000000017941 */ /* 0x000fea0003800000 */
.L_x_96:
[----:B------:R-:W-:Y:S01]  /*3780*/  @!P2 IMAD R5, R86, R88, R23 ;  /* 0x000000585605a224 */ /* 0x000fe200078e0217 */
[----:B------:R-:W-:Y:S01]  /*3790*/  BSSY B1, `(.L_x_98) ;  /* 0x0000008000017945 */ /* 0x000fe20003800000 */
[----:B------:R-:W-:Y:S02]  /*37a0*/  IMAD.IADD R98, R57, 0x1, R99 ;  /* 0x0000000139627824 */ /* 0x000fe400078e0263 */
[----:B------:R-:W-:Y:S01]  /*37b0*/  IMAD.WIDE.U32 R20, R105, R20, R92 ;  /* 0x0000001469147225 */ /* 0x000fe200078e005c */
[----:B------:R2:W-:Y:S01]  /*37c0*/  @!P2 STG.E.U8 desc[UR36][R6.64+0x38], R5 ;  /* 0x000038050600a986 */ /* 0x0005e2000c101124 */
[----:B------:R-:W-:Y:S05]  /*37d0*/  @P1 BRA `(.L_x_99) ;  /* 0x00000000000c1947 */ /* 0x000fea0003800000 */
[----:B------:R-:W5:Y:S02]  /*37e0*/  LDG.E.U8 R90, desc[UR36][R100.64+0x39] ;  /* 0x00003924645a7981 */ /* 0x000f64000c1e1100 */
[----:B-----5:R-:W-:-:S05]  /*37f0*/  PRMT R4, R90, 0x8880, RZ ;  /* 0x000088805a047816 */ /* 0x020fca00000000ff */
[----:B------:R-:W-:-:S07]  /*3800*/  IMAD R23, R4, R89, RZ ;  /* 0x0000005904177224 */ /* 0x000fce00078e02ff */
.L_x_99:
[----:B------:R-:W-:Y:S05]  /*3810*/  BSYNC B1 ;  /* 0x0000000000017941 */ /* 0x000fea0003800000 */
.L_x_98:
[----:B------:R-:W-:Y:S01]  /*3820*/  @!P1 IMAD R87, R87, R88, R23 ;  /* 0x0000005857579224 */ /* 0x000fe200078e0217 */
[----:B------:R-:W-:Y:S01]  /*3830*/  IADD3.X R95, R93, R13, R98, P4, P3 ;  /* 0x0000000d5d5f7210 */ /* 0x000fe200027e6462 */
[----:B------:R-:W-:Y:S01]  /*3840*/  BSSY B1, `(.L_x_100) ;  /* 0x000000d000017945 */ /* 0x000fe20003800000 */
[----:B------:R-:W-:Y:S02]  /*3850*/  ISETP.GE.AND P3, PT, R91, 0x81, PT ;  /* 0x000000815b00780c */ /* 0x000fe40003f66270 */
[----:B------:R0:W-:Y:S01]  /*3860*/  @!P1 STG.E.U8 desc[UR36][R6.64+0x39], R87 ;  /* 0x0000395706009986 */ /* 0x0001e2000c101124 */
[----:B------:R-:W-:Y:S02]  /*3870*/  IADD3 R12, P2, R20, R12, RZ ;  /* 0x0000000c140c7210 */ /* 0x000fe40007f5e0ff */
[----:B------:R-:W-:Y:S02]  /*3880*/  ISETP.LT.OR P1, PT, R3, 0x1, !P3 ;  /* 0x000000010300780c */ /* 0x000fe40005f21670 */
[----:B------:R-:W-:-:S02]  /*3890*/  ISETP.GE.AND P0, PT, R91, 0x89, PT ;  /* 0x000000895b00780c */ /* 0x000fc40003f06270 */
[----:B------:R-:W-:Y:S02]  /*38a0*/  IADD3.X R13, R13, R21, R57, P2, !PT ;  /* 0x000000150d0d7210 */ /* 0x000fe400017fe439 */
[C---:B------:R-:W-:Y:S02]  /*38b0*/  ISETP.LT.OR P2, PT, R3.reuse, 0x2, !P3 ;  /* 0x000000020300780c */ /* 0x040fe40005f41670 */
[----:B------:R-:W-:-:S05]  /*38c0*/  ISETP.LT.OR P4, PT, R3, 0x1, !P0 ;  /* 0x000000010300780c */ /* 0x000fca0004781670 */
[----:B0-----:R-:W-:Y:S08]  /*38d0*/  @P1 BRA `(.L_x_101) ;  /* 0x00000000000c1947 */ /* 0x001ff00003800000 */
[----:B------:R-:W5:Y:S02]  /*38e0*/  LDG.E.U8 R90, desc[UR36][R12.64] ;  /* 0x000000240c5a7981 */ /* 0x000f64000c1e1100 */
[----:B-----5:R-:W-:-:S05]  /*38f0*/  PRMT R4, R90, 0x8880, RZ ;  /* 0x000088805a047816 */ /* 0x020fca00000000ff */
[----:B------:R-:W-:-:S07]  /*3900*/  IMAD R23, R4, R89, RZ ;  /* 0x0000005904177224 */ /* 0x000fce00078e02ff */
.L_x_101:
[----:B------:R-:W-:Y:S05]  /*3910*/  BSYNC B1 ;  /* 0x0000000000017941 */ /* 0x000fea0003800000 */
.L_x_100:
[----:B--2---:R-:W-:Y:S01]  /*3920*/  @!P1 IMAD R5, R24, R88, R23 ;  /* 0x0000005818059224 */ /* 0x004fe200078e0217 */
[----:B------:R-:W-:Y:S04]  /*3930*/  BSSY B1, `(.L_x_102) ;  /* 0x0000006000017945 */ /* 0x000fe80003800000 */
[----:B------:R0:W-:Y:S01]  /*3940*/  @!P1 STG.E.U8 desc[UR36][R8.64], R5 ;  /* 0x0000000508009986 */ /* 0x0001e2000c101124 */
[----:B------:R-:W-:Y:S05]  /*3950*/  @P2 BRA `(.L_x_103) ;  /* 0x00000000000c2947 */ /* 0x000fea0003800000 */
[----:B------:R-:W2:Y:S02]  /*3960*/  LDG.E.U8 R90, desc[UR36][R12.64+0x1] ;  /* 0x000001240c5a7981 */ /* 0x000ea4000c1e1100 */
[----:B--2---:R-:W-:-:S05]  /*3970*/  PRMT R4, R90, 0x8880, RZ ;  /* 0x000088805a047816 */ /* 0x004fca00000000ff */
[----:B------:R-:W-:-:S07]  /*3980*/  IMAD R23, R4, R89, RZ ;  /* 0x0000005904177224 */ /* 0x000fce00078e02ff */
.L_x_103:
[----:B------:R-:W-:Y:S05]  /*3990*/  BSYNC B1 ;  /* 0x0000000000017941 */ /* 0x000fea0003800000 */
.L_x_102:
[----:B------:R-:W-:Y:S01]  /*39a0*/  @!P2 IMAD R25, R25, R88, R23 ;  /* 0x000000581919a224 */ /* 0x000fe200078e0217 */
[----:B------:R-:W-:Y:S04]  /*39b0*/  BSSY B1, `(.L_x_104) ;  /* 0x0000006000017945 */ /* 0x000fe80003800000 */
[----:B------:R2:W-:Y:S01]  /*39c0*/  @!P2 STG.E.U8 desc[UR36][R8.64+0x1], R25 ;  /* 0x000001190800a986 */ /* 0x0005e2000c101124 */
[----:B------:R-:W-:Y:S05]  /*39d0*/  @P4 BRA `(.L_x_105) ;  /* 0x00000000000c4947 */ /* 0x000fea0003800000 */
[----:B------:R-:W5:Y:S02]  /*39e0*/  LDG.E.U8 R90, desc[UR36][R94.64] ;  /* 0x000000245e5a7981 */ /* 0x000f64000c1e1100 */
[----:B-----5:R-:W-:-:S05]  /*39f0*/  PRMT R4, R90, 0x8880, RZ ;  /* 0x000088805a047816 */ /* 0x020fca00000000ff */
[----:B------:R-:W-:-:S07]  /*3a00*/  IMAD R23, R4, R89, RZ ;  /* 0x0000005904177224 */ /* 0x000fce00078e02ff */
.L_x_105:
[----:B------:R-:W-:Y:S05]  /*3a10*/  BSYNC B1 ;  /* 0x0000000000017941 */ /* 0x000fea0003800000 */
.L_x_104:
[C---:B------:R-:W-:Y:S01]  /*3a20*/  ISETP.LT.OR P1, PT, R3.reuse, 0x2, !P0 ;  /* 0x000000020300780c */ /* 0x040fe20004721670 */
[----:B0-----:R-:W-:Y:S01]  /*3a30*/  @!P4 IMAD R5, R26, R88, R23 ;  /* 0x000000581a05c224 */ /* 0x001fe200078e0217 */
        /* <DEDUP_REMOVED lines=8> */
.L_x_107:
[----:B------:R-:W-:Y:S05]  /*3ac0*/  BSYNC B1 ;  /* 0x0000000000017941 */ /* 0x000fea0003800000 */
.L_x_106:
[----:B------:R-:W-:Y:S01]  /*3ad0*/  @!P1 IMAD R27, R27, R88, R23 ;  /* 0x000000581b1b9224 */ /* 0x000fe200078e0217 */
[----:B------:R-:W-:Y:S04]  /*3ae0*/  BSSY B1, `(.L_x_108) ;  /* 0x0000006000017945 */ /* 0x000fe80003800000 */
[----:B------:R0:W-:Y:S01]  /*3af0*/  @!P1 STG.E.U8 desc[UR36][R10.64+0x1], R27 ;  /* 0x0000011b0a009986 */ /* 0x0001e2000c101124 */
[----:B------:R-:W-:Y:S05]  /*3b00*/  @P2 BRA `(.L_x_109) ;  /* 0x00000000000c2947 */ /* 0x000fea0003800000 */
[----:B------:R-:W5:Y:S02]  /*3b10*/  LDG.E.U8 R90, desc[UR36][R12.64+0x8] ;  /* 0x000008240c5a7981 */ /* 0x000f64000c1e1100 */
[----:B-----5:R-:W-:-:S05]  /*3b20*/  PRMT R4, R90, 0x8880, RZ ;  /* 0x000088805a047816 */ /* 0x020fca00000000ff */
[----:B------:R-:W-:-:S07]  /*3b30*/  IMAD R23, R4, R89, RZ ;  /* 0x0000005904177224 */ /* 0x000fce00078e02ff */
.L_x_109:
[----:B------:R-:W-:Y:S05]  /*3b40*/  BSYNC B1 ;  /* 0x0000000000017941 */ /* 0x000fea0003800000 */
.L_x_108:
[----:B0-----:R-:W-:Y:S01]  /*3b50*/  @!P2 IMAD R5, R28, R88, R23 ;  /* 0x000000581c05a224 */ /* 0x001fe200078e0217 */
[----:B------:R-:W-:Y:S04]  /*3b60*/  BSSY B1, `(.L_x_110) ;  /* 0x0000006000017945 */ /* 0x000fe80003800000 */
[----:B------:R0:W-:Y:S01]  /*3b70*/  @!P2 STG.E.U8 desc[UR36][R8.64+0x8], R5 ;  /* 0x000008050800a986 */ /* 0x0001e2000c101124 */
[----:B------:R-:W-:Y:S05]  /*3b80*/  @P4 BRA `(.L_x_111) ;  /* 0x00000000000c4947 */ /* 0x000fea0003800000 */
[----:B------:R-:W5:Y:S02]  /*3b90*/  LDG.E.U8 R90, desc[UR36][R12.64+0x9] ;  /* 0x000009240c5a7981 */ /* 0x000f64000c1e1100 */
[----:B-----5:R-:W-:-:S05]  /*3ba0*/  PRMT R4, R90, 0x8880, RZ ;  /* 0x000088805a047816 */ /* 0x020fca00000000ff */
[----:B------:R-:W-:-:S07]  /*3bb0*/  IMAD R23, R4, R89, RZ ;  /* 0x0000005904177224 */ /* 0x000fce00078e02ff */
.L_x_111:
[----:B------:R-:W-:Y:S05]  /*3bc0*/  BSYNC B1 ;  /* 0x0000000000017941 */ /* 0x000fea0003800000 */
.L_x_110:
        /* <DEDUP_REMOVED lines=10> */
.L_x_113:
[----:B------:R-:W-:Y:S05]  /*3c70*/  BSYNC B1 ;  /* 0x0000000000017941 */ /* 0x000fea0003800000 */
.L_x_112:
[----:B0-----:R-:W-:Y:S01]  /*3c80*/  @!P1 IMAD R5, R30, R88, R23 ;  /* 0x000000581e059224 */ /* 0x001fe200078e0217 */
[----:B------:R-:W-:Y:S04]  /*3c90*/  BSSY B1, `(.L_x_114) ;  /* 0x0000006000017945 */ /* 0x000fe80003800000 */
[----:B------:R0:W-:Y:S01]  /*3ca0*/  @!P1 STG.E.U8 desc[UR36][R10.64+0x8], R5 ;  /* 0x000008050a009986 */ /* 0x0001e2000c101124 */
[----:B------:R-:W-:Y:S05]  /*3cb0*/  @P2 BRA `(.L_x_115) ;  /* 0x00000000000c2947 */ /* 0x000fea0003800000 */
[----:B------:R-:W5:Y:S02]  /*3cc0*/  LDG.E.U8 R90, desc[UR36][R94.64+0x9] ;  /* 0x000009245e5a7981 */ /* 0x000f64000c1e1100 */
[----:B-----5:R-:W-:-:S05]  /*3cd0*/  PRMT R4, R90, 0x8880, RZ ;  /* 0x000088805a047816 */ /* 0x020fca00000000ff */
[----:B------:R-:W-:-:S07]  /*3ce0*/  IMAD R23, R4, R89, RZ ;  /* 0x0000005904177224 */ /* 0x000fce00078e02ff */
.L_x_115:
[----:B------:R-:W-:Y:S05]  /*3cf0*/  BSYNC B1 ;  /* 0x0000000000017941 */ /* 0x000fea0003800000 */
.L_x_114:
[----:B------:R-:W-:Y:S01]  /*3d00*/  @!P2 IMAD R31, R31, R88, R23 ;  /* 0x000000581f1fa224 */ /* 0x000fe200078e0217 */
[----:B------:R-:W-:Y:S04]  /*3d10*/  BSSY B1, `(.L_x_116) ;  /* 0x0000006000017945 */ /* 0x000fe80003800000 */
[----:B------:R0:W-:Y:S01]  /*3d20*/  @!P2 STG.E.U8 desc[UR36][R10.64+0x9], R31 ;  /* 0x0000091f0a00a986 */ /* 0x0001e2000c101124 */
[----:B------:R-:W-:Y:S05]  /*3d30*/  @P4 BRA `(.L_x_117) ;  /* 0x00000000000c4947 */ /* 0x000fea0003800000 */
[----:B------:R-:W5:Y:S02]  /*3d40*/  LDG.E.U8 R90, desc[UR36][R12.64+0x10] ;  /* 0x000010240c5a7981 */ /* 0x000f64000c1e1100 */
[----:B-----5:R-:W-:-:S05]  /*3d50*/  PRMT R4, R90, 0x8880, RZ ;  /* 0x000088805a047816 */ /* 0x020fca00000000ff */
[----:B------:R-:W-:-:S07]  /*3d60*/  IMAD R23, R4, R89, RZ ;  /* 0x0000005904177224 */ /* 0x000fce00078e02ff */
.L_x_117:
[----:B------:R-:W-:Y:S05]  /*3d70*/  BSYNC B1 ;  /* 0x0000000000017941 */ /* 0x000fea0003800000 */
.L_x_116:
        /* <DEDUP_REMOVED lines=10> */
.L_x_119:
[----:B------:R-:W-:Y:S05]  /*3e20*/  BSYNC B1 ;  /* 0x0000000000017941 */ /* 0x000fea0003800000 */
.L_x_118:
[----:B------:R-:W-:Y:S01]  /*3e30*/  @!P1 IMAD R33, R33, R88, R23 ;  /* 0x0000005821219224 */ /* 0x000fe200078e0217 */
[----:B------:R-:W-:Y:S04]  /*3e40*/  BSSY B1, `(.L_x_120) ;  /* 0x0000006000017945 */ /* 0x000fe80003800000 */
[----:B------:R0:W-:Y:S01]  /*3e50*/  @!P1 STG.E.U8 desc[UR36][R8.64+0x11], R33 ;  /* 0x0000112108009986 */ /* 0x0001e2000c101124 */
[----:B------:R-:W-:Y:S05]  /*3e60*/  @P2 BRA `(.L_x_121) ;  /* 0x00000000000c2947 */ /* 0x000fea0003800000 */
[----:B------:R-:W5:Y:S02]  /*3e70*/  LDG.E.U8 R90, desc[UR36][R94.64+0x10] ;  /* 0x000010245e5a7981 */ /* 0x000f64000c1e1100 */
[----:B-----5:R-:W-:-:S05]  /*3e80*/  PRMT R4, R90, 0x8880, RZ ;  /* 0x000088805a047816 */ /* 0x020fca00000000ff */
[----:B------:R-:W-:-:S07]  /*3e90*/  IMAD R23, R4, R89, RZ ;  /* 0x0000005904177224 */ /* 0x000fce00078e02ff */
.L_x_121:
[----:B------:R-:W-:Y:S05]  /*3ea0*/  BSYNC B1 ;  /* 0x0000000000017941 */ /* 0x000fea0003800000 */
.L_x_120:
[----:B0-----:R-:W-:Y:S01]  /*3eb0*/  @!P2 IMAD R5, R34, R88, R23 ;  /* 0x000000582205a224 */ /* 0x001fe200078e0217 */
[----:B------:R-:W-:Y:S04]  /*3ec0*/  BSSY B1, `(.L_x_122) ;  /* 0x0000006000017945 */ /* 0x000fe80003800000 */
[----:B------:R0:W-:Y:S01]  /*3ed0*/  @!P2 STG.E.U8 desc[UR36][R10.64+0x10], R5 ;  /* 0x000010050a00a986 */ /* 0x0001e2000c101124 */
[----:B------:R-:W-:Y:S05]  /*3ee0*/  @P4 BRA `(.L_x_123) ;  /* 0x00000000000c4947 */ /* 0x000fea0003800000 */
[----:B------:R-:W5:Y:S02]  /*3ef0*/  LDG.E.U8 R90, desc[UR36][R94.64+0x11] ;  /* 0x000011245e5a7981 */ /* 0x000f64000c1e1100 */
[----:B-----5:R-:W-:-:S05]  /*3f00*/  PRMT R4, R90, 0x8880, RZ ;  /* 0x000088805a047816 */ /* 0x020fca00000000ff */
[----:B------:R-:W-:-:S07]  /*3f10*/  IMAD R23, R4, R89, RZ ;  /* 0x0000005904177224 */ /* 0x000fce00078e02ff */
.L_x_123:
[----:B------:R-:W-:Y:S05]  /*3f20*/  BSYNC B1 ;  /* 0x0000000000017941 */ /* 0x000fea0003800000 */
.L_x_122:
        /* <DEDUP_REMOVED lines=10> */
.L_x_125:
[----:B------:R-:W-:Y:S05]  /*3fd0*/  BSYNC B1 ;  /* 0x0000000000017941 */ /* 0x000fea0003800000 */
.L_x_124:
[----:B0-----:R-:W-:Y:S01]  /*3fe0*/  @!P1 IMAD R5, R36, R88, R23 ;  /* 0x0000005824059224 */ /* 0x001fe200078e0217 */
[----:B------:R-:W-:Y:S04]  /*3ff0*/  BSSY B1, `(.L_x_126) ;  /* 0x0000006000017945 */ /* 0x000fe80003800000 */
[----:B------:R0:W-:Y:S01]  /*4000*/  @!P1 STG.E.U8 desc[UR36][R8.64+0x18], R5 ;  /* 0x0000180508009986 */ /* 0x0001e2000c101124 */
[----:B------:R-:W-:Y:S05]  /*4010*/  @P2 BRA `(.L_x_127) ;  /* 0x00000000000c2947 */ /* 0x000fea0003800000 */
[----:B------:R-:W5:Y:S02]  /*4020*/  LDG.E.U8 R90, desc[UR36][R12.64+0x19] ;  /* 0x000019240c5a7981 */ /* 0x000f64000c1e1100 */
[----:B-----5:R-:W-:-:S05]  /*4030*/  PRMT R4, R90, 0x8880, RZ ;  /* 0x000088805a047816 */ /* 0x020fca00000000ff */
[----:B------:R-:W-:-:S07]  /*4040*/  IMAD R23, R4, R89, RZ ;  /* 0x0000005904177224 */ /* 0x000fce00078e02ff */
.L_x_127:
[----:B------:R-:W-:Y:S05]  /*4050*/  BSYNC B1 ;  /* 0x0000000000017941 */ /* 0x000fea0003800000 */
.L_x_126:
[----:B------:R-:W-:Y:S01]  /*4060*/  @!P2 IMAD R37, R37, R88, R23 ;  /* 0x000000582525a224 */ /* 0x000fe200078e0217 */
[----:B------:R-:W-:Y:S04]  /*4070*/  BSSY B1, `(.L_x_128) ;  /* 0x0000006000017945 */ /* 0x000fe80003800000 */
[----:B------:R0:W-:Y:S01]  /*4080*/  @!P2 STG.E.U8 desc[UR36][R8.64+0x19], R37 ;  /* 0x000019250800a986 */ /* 0x0001e2000c101124 */
[----:B------:R-:W-:Y:S05]  /*4090*/  @P4 BRA `(.L_x_129) ;  /* 0x00000000000c4947 */ /* 0x000fea0003800000 */
[----:B------:R-:W5:Y:S02]  /*40a0*/  LDG.E.U8 R90, desc[UR36][R94.64+0x18] ;  /* 0x000018245e5a7981 */ /* 0x000f64000c1e1100 */
[----:B-----5:R-:W-:-:S05]  /*40b0*/  PRMT R4, R90, 0x8880, RZ ;  /* 0x000088805a047816 */ /* 0x020fca00000000ff */
[----:B------:R-:W-:-:S07]  /*40c0*/  IMAD R23, R4, R89, RZ ;  /* 0x0000005904177224 */ /* 0x000fce00078e02ff */
.L_x_129:
[----:B------:R-:W-:Y:S05]  /*40d0*/  BSYNC B1 ;  /* 0x0000000000017941 */ /* 0x000fea0003800000 */
.L_x_128:
        /* <DEDUP_REMOVED lines=10> */
.L_x_131:
[----:B------:R-:W-:Y:S05]  /*4180*/  BSYNC B1 ;  /* 0x0000000000017941 */ /* 0x000fea0003800000 */
.L_x_130:
[----:B------:R-:W-:Y:S01]  /*4190*/  @!P1 IMAD R39, R39, R88, R23 ;  /* 0x0000005827279224 */ /* 0x000fe200078e0217 */
[----:B------:R-:W-:Y:S04]  /*41a0*/  BSSY B1, `(.L_x_132) ;  /* 0x0000006000017945 */ /* 0x000fe80003800000 */
[----:B------:R0:W-:Y:S01]  /*41b0*/  @!P1 STG.E.U8 desc[UR36][R10.64+0x19], R39 ;  /* 0x000019270a009986 */ /* 0x0001e2000c101124 */
[----:B------:R-:W-:Y:S05]  /*41c0*/  @P2 BRA `(.L_x_133) ;  /* 0x00000000000c2947 */ /* 0x000fea0003800000 */
[----:B------:R-:W5:Y:S02]  /*41d0*/  LDG.E.U8 R90, desc[UR36][R12.64+0x20] ;  /* 0x000020240c5a7981 */ /* 0x000f64000c1e1100 */
[----:B-----5:R-:W-:-:S05]  /*41e0*/  PRMT R4, R90, 0x8880, RZ ;  /* 0x000088805a047816 */ /* 0x020fca00000000ff */
[----:B------:R-:W-:-:S07]  /*41f0*/  IMAD R23, R4, R89, RZ ;  /* 0x0000005904177224 */ /* 0x000fce00078e02ff */
.L_x_133:
[----:B------:R-:W-:Y:S05]  /*4200*/  BSYNC B1 ;  /* 0x0000000000017941 */ /* 0x000fea0003800000 */
.L_x_132:
[----:B0-----:R-:W-:Y:S01]  /*4210*/  @!P2 IMAD R5, R40, R88, R23 ;  /* 0x000000582805a224 */ /* 0x001fe200078e0217 */
[----:B------:R-:W-:Y:S04]  /*4220*/  BSSY B1, `(.L_x_134) ;  /* 0x0000006000017945 */ /* 0x000fe80003800000 */
[----:B------:R0:W-:Y:S01]  /*4230*/  @!P2 STG.E.U8 desc[UR36][R8.64+0x20], R5 ;  /* 0x000020050800a986 */ /* 0x0001e2000c101124 */
[----:B------:R-:W-:Y:S05]  /*4240*/  @P4 BRA `(.L_x_135) ;  /* 0x00000000000c4947 */ /* 0x000fea0003800000 */
[----:B------:R-:W5:Y:S02]  /*4250*/  LDG.E.U8 R90, desc[UR36][R12.64+0x21] ;  /* 0x000021240c5a7981 */ /* 0x000f64000c1e1100 */
[----:B-----5:R-:W-:-:S05]  /*4260*/  PRMT R4, R90, 0x8880, RZ ;  /* 0x000088805a047816 */ /* 0x020fca00000000ff */
[----:B------:R-:W-:-:S07]  /*4270*/  IMAD R23, R4, R89, RZ ;  /* 0x0000005904177224 */ /* 0x000fce00078e02ff */
.L_x_135:
[----:B------:R-:W-:Y:S05]  /*4280*/  BSYNC B1 ;  /* 0x0000000000017941 */ /* 0x000fea0003800000 */
.L_x_134:
        /* <DEDUP_REMOVED lines=10> */
.L_x_137:
[----:B------:R-:W-:Y:S05]  /*4330*/  BSYNC B1 ;  /* 0x0000000000017941 */ /* 0x000fea0003800000 */
.L_x_136:
[----:B0-----:R-:W-:Y:S01]  /*4340*/  @!P1 IMAD R5, R42, R88, R23 ;  /* 0x000000582a059224 */ /* 0x001fe200078e0217 */
[----:B------:R-:W-:Y:S04]  /*4350*/  BSSY B1, `(.L_x_138) ;  /* 0x0000006000017945 */ /* 0x000fe80003800000 */
[----:B------:R0:W-:Y:S01]  /*4360*/  @!P1 STG.E.U8 desc[UR36][R10.64+0x20], R5 ;  /* 0x000020050a009986 */ /* 0x0001e2000c101124 */
[----:B------:R-:W-:Y:S05]  /*4370*/  @P2 BRA `(.L_x_139) ;  /* 0x00000000000c2947 */ /* 0x000fea0003800000 */
[----:B------:R-:W5:Y:S02]  /*4380*/  LDG.E.U8 R90, desc[UR36][R94.64+0x21] ;  /* 0x000021245e5a7981 */ /* 0x000f64000c1e1100 */
[----:B-----5:R-:W-:-:S05]  /*4390*/  PRMT R4, R90, 0x8880, RZ ;  /* 0x000088805a047816 */ /* 0x020fca00000000ff */
[----:B------:R-:W-:-:S07]  /*43a0*/  IMAD R23, R4, R89, RZ ;  /* 0x0000005904177224 */ /* 0x000fce00078e02ff */
.L_x_139:
[----:B------:R-:W-:Y:S05]  /*43b0*/  BSYNC B1 ;  /* 0x0000000000017941 */ /* 0x000fea0003800000 */
.L_x_138:
[----:B------:R-:W-:Y:S01]  /*43c0*/  @!P2 IMAD R43, R43, R88, R23 ;  /* 0x000000582b2ba224 */ /* 0x000fe200078e0217 */
[----:B------:R-:W-:Y:S04]  /*43d0*/  BSSY B1, `(.L_x_140) ;  /* 0x0000006000017945 */ /* 0x000fe80003800000 */
[----:B------:R0:W-:Y:S01]  /*43e0*/  @!P2 STG.E.U8 desc[UR36][R10.64+0x21], R43 ;  /* 0x0000212b0a00a986 */ /* 0x0001e2000c101124 */
[----:B------:R-:W-:Y:S05]  /*43f0*/  @P4 BRA `(.L_x_141) ;  /* 0x00000000000c4947 */ /* 0x000fea0003800000 */
[----:B------:R-:W5:Y:S02]  /*4400*/  LDG.E.U8 R90, desc[UR36][R12.64+0x28] ;  /* 0x000028240c5a7981 */ /* 0x000f64000c1e1100 */
[----:B-----5:R-:W-:-:S05]  /*4410*/  PRMT R4, R90, 0x8880, RZ ;  /* 0x000088805a047816 */ /* 0x020fca00000000ff */
[----:B------:R-:W-:-:S07]  /*4420*/  IMAD R23, R4, R89, RZ ;  /* 0x0000005904177224 */ /* 0x000fce00078e02ff */
.L_x_141:
[----:B------:R-:W-:Y:S05]  /*4430*/  BSYNC B1 ;  /* 0x0000000000017941 */ /* 0x000fea0003800000 */
.L_x_140:
        /* <DEDUP_REMOVED lines=10> */
.L_x_143:
[----:B------:R-:W-:Y:S05]  /*44e0*/  BSYNC B1 ;  /* 0x0000000000017941 */ /* 0x000fea0003800000 */
.L_x_142:
[----:B------:R-:W-:Y:S01]  /*44f0*/  @!P1 IMAD R45, R45, R88, R23 ;  /* 0x000000582d2d9224 */ /* 0x000fe200078e0217 */
[----:B------:R-:W-:Y:S04]  /*4500*/  BSSY B1, `(.L_x_144) ;  /* 0x0000006000017945 */ /* 0x000fe80003800000 */
[----:B------:R0:W-:Y:S01]  /*4510*/  @!P1 STG.E.U8 desc[UR36][R8.64+0x29], R45 ;  /* 0x0000292d08009986 */ /* 0x0001e2000c101124 */
[----:B------:R-:W-:Y:S05]  /*4520*/  @P2 BRA `(.L_x_145) ;  /* 0x00000000000c2947 */ /* 0x000fea0003800000 */
[----:B------:R-:W5:Y:S02]  /*4530*/  LDG.E.U8 R90, desc[UR36][R94.64+0x28] ;  /* 0x000028245e5a7981 */ /* 0x000f64000c1e1100 */
[----:B-----5:R-:W-:-:S05]  /*4540*/  PRMT R4, R90, 0x8880, RZ ;  /* 0x000088805a047816 */ /* 0x020fca00000000ff */
[----:B------:R-:W-:-:S07]  /*4550*/  IMAD R23, R4, R89, RZ ;  /* 0x0000005904177224 */ /* 0x000fce00078e02ff */
.L_x_145:
[----:B------:R-:W-:Y:S05]  /*4560*/  BSYNC B1 ;  /* 0x0000000000017941 */ /* 0x000fea0003800000 */
.L_x_144:
[----:B0-----:R-:W-:Y:S01]  /*4570*/  @!P2 IMAD R5, R46, R88, R23 ;  /* 0x000000582e05a224 */ /* 0x001fe200078e0217 */
[----:B------:R-:W-:Y:S04]  /*4580*/  BSSY B1, `(.L_x_146) ;  /* 0x0000006000017945 */ /* 0x000fe80003800000 */
[----:B------:R0:W-:Y:S01]  /*4590*/  @!P2 STG.E.U8 desc[UR36][R10.64+0x28], R5 ;  /* 0x000028050a00a986 */ /* 0x0001e2000c101124 */
[----:B------:R-:W-:Y:S05]  /*45a0*/  @P4 BRA `(.L_x_147) ;  /* 0x00000000000c4947 */ /* 0x000fea0003800000 */
[----:B------:R-:W5:Y:S02]  /*45b0*/  LDG.E.U8 R90, desc[UR36][R94.64+0x29] ;  /* 0x000029245e5a7981 */ /* 0x000f64000c1e1100 */
[----:B-----5:R-:W-:-:S05]  /*45c0*/  PRMT R4, R90, 0x8880, RZ ;  /* 0x000088805a047816 */ /* 0x020fca00000000ff */
[----:B------:R-:W-:-:S07]  /*45d0*/  IMAD R23, R4, R89, RZ ;  /* 0x0000005904177224 */ /* 0x000fce00078e02ff */
.L_x_147:
[----:B------:R-:W-:Y:S05]  /*45e0*/  BSYNC B1 ;  /* 0x0000000000017941 */ /* 0x000fea0003800000 */
.L_x_146:
        /* <DEDUP_REMOVED lines=10> */
.L_x_149:
[----:B------:R-:W-:Y:S05]  /*4690*/  BSYNC B1 ;  /* 0x0000000000017941 */ /* 0x000fea0003800000 */
.L_x_148:
[----:B0-----:R-:W-:Y:S01]  /*46a0*/  @!P1 IMAD R5, R48, R88, R23 ;  /* 0x0000005830059224 */ /* 0x001fe200078e0217 */
[----:B------:R-:W-:Y:S04]  /*46b0*/  BSSY B1, `(.L_x_150) ;  /* 0x0000006000017945 */ /* 0x000fe80003800000 */
[----:B------:R0:W-:Y:S01]  /*46c0*/  @!P1 STG.E.U8 desc[UR36][R8.64+0x30], R5 ;  /* 0x0000300508009986 */ /* 0x0001e2000c101124 */
[----:B------:R-:W-:Y:S05]  /*46d0*/  @P2 BRA `(.L_x_151) ;  /* 0x00000000000c2947 */ /* 0x000fea0003800000 */
[----:B------:R-:W5:Y:S02]  /*46e0*/  LDG.E.U8 R90, desc[UR36][R12.64+0x31] ;  /* 0x000031240c5a7981 */ /* 0x000f64000c1e1100 */
[----:B-----5:R-:W-:-:S05]  /*46f0*/  PRMT R4, R90, 0x8880, RZ ;  /* 0x000088805a047816 */ /* 0x020fca00000000ff */
[----:B------:R-:W-:-:S07]  /*4700*/  IMAD R23, R4, R89, RZ ;  /* 0x0000005904177224 */ /* 0x000fce00078e02ff */
.L_x_151:
[----:B------:R-:W-:Y:S05]  /*4710*/  BSYNC B1 ;  /* 0x0000000000017941 */ /* 0x000fea0003800000 */
.L_x_150:
[----:B------:R-:W-:Y:S01]  /*4720*/  @!P2 IMAD R49, R49, R88, R23 ;  /* 0x000000583131a224 */ /* 0x000fe200078e0217 */
[----:B------:R-:W-:Y:S04]  /*4730*/  BSSY B1, `(.L_x_152) ;  /* 0x0000006000017945 */ /* 0x000fe80003800000 */
[----:B------:R0:W-:Y:S01]  /*4740*/  @!P2 STG.E.U8 desc[UR36][R8.64+0x31], R49 ;  /* 0x000031310800a986 */ /* 0x0001e2000c101124 */
[----:B------:R-:W-:Y:S05]  /*4750*/  @P4 BRA `(.L_x_153) ;  /* 0x00000000000c4947 */ /* 0x000fea0003800000 */
[----:B------:R-:W5:Y:S02]  /*4760*/  LDG.E.U8 R90, desc[UR36][R94.64+0x30] ;  /* 0x000030245e5a7981 */ /* 0x000f64000c1e1100 */
[----:B-----5:R-:W-:-:S05]  /*4770*/  PRMT R4, R90, 0x8880, RZ ;  /* 0x000088805a047816 */ /* 0x020fca00000000ff */
[----:B------:R-:W-:-:S07]  /*4780*/  IMAD R23, R4, R89, RZ ;  /* 0x0000005904177224 */ /* 0x000fce00078e02ff */
.L_x_153:
[----:B------:R-:W-:Y:S05]  /*4790*/  BSYNC B1 ;  /* 0x0000000000017941 */ /* 0x000fea0003800000 */
.L_x_152:
[C---:B------:R-:W-:Y:S01]  /*47a0*/  ISETP.LT.OR P1, PT, R3.reuse, 0x32, !P0 ;  /* 0x000000320300780c */ /* 0x040fe20004721670 */
[----:B0-----:R-:W-:Y:S01]  /*47b0*/  @!P4 IMAD R5, R50, R88, R23 ;  /* 0x000000583205c224 */ /* 0x001fe200078e0217 */
[----:B------:R-:W-:Y:S01]  /*47c0*/  BSSY B1, `(.L_x_154) ;  /* 0x0000009000017945 */ /* 0x000fe20003800000 */
[C---:B------:R-:W-:Y:S02]  /*47d0*/  ISETP.LT.OR P2, PT, R3.reuse, 0x39, !P3 ;  /* 0x000000390300780c */ /* 0x040fe40005f41670 */
[C---:B------:R-:W-:Y:S01]  /*47e0*/  ISETP.LT.OR P3, PT, R3.reuse, 0x3a, !P3 ;  /* 0x0000003a0300780c */ /* 0x040fe20005f61670 */
[----:B------:R0:W-:Y:S01]  /*47f0*/  @!P4 STG.E.U8 desc[UR36][R10.64+0x30], R5 ;  /* 0x000030050a00c986 */ /* 0x0001e2000c101124 */
[----:B------:R-:W-:-:S06]  /*4800*/  ISETP.LT.OR P4, PT, R3, 0x39, !P0 ;  /* 0x000000390300780c */ /* 0x000fcc0004781670 */
[----:B------:R-:W-:Y:S07]  /*4810*/  @P1 BRA `(.L_x_155) ;  /* 0x00000000000c1947 */ /* 0x000fee0003800000 */
[----:B------:R-:W5:Y:S02]  /*4820*/  LDG.E.U8 R90, desc[UR36][R94.64+0x31] ;  /* 0x000031245e5a7981 */ /* 0x000f64000c1e1100 */
[----:B-----5:R-:W-:-:S05]  /*4830*/  PRMT R4, R90, 0x8880, RZ ;  /* 0x000088805a047816 */ /* 0x020fca00000000ff */
[----:B------:R-:W-:-:S07]  /*4840*/  IMAD R23, R4, R89, RZ ;  /* 0x0000005904177224 */ /* 0x000fce00078e02ff */
.L_x_155:
[----:B------:R-:W-:Y:S05]  /*4850*/  BSYNC B1 ;  /* 0x0000000000017941 */ /* 0x000fea0003800000 */
.L_x_154:
[----:B------:R-:W-:Y:S01]  /*4860*/  @!P1 IMAD R51, R51, R88, R23 ;  /* 0x0000005833339224 */ /* 0x000fe200078e0217 */
[----:B------:R-:W-:Y:S04]  /*4870*/  BSSY B1, `(.L_x_156) ;  /* 0x0000006000017945 */ /* 0x000fe80003800000 */
[----:B------:R0:W-:Y:S01]  /*4880*/  @!P1 STG.E.U8 desc[UR36][R10.64+0x31], R51 ;  /* 0x000031330a009986 */ /* 0x0001e2000c101124 */
[----:B------:R-:W-:Y:S05]  /*4890*/  @P2 BRA `(.L_x_157) ;  /* 0x00000000000c2947 */ /* 0x000fea0003800000 */
[----:B------:R-:W5:Y:S02]  /*48a0*/  LDG.E.U8 R90, desc[UR36][R12.64+0x38] ;  /* 0x000038240c5a7981 */ /* 0x000f64000c1e1100 */
[----:B-----5:R-:W-:-:S05]  /*48b0*/  PRMT R4, R90, 0x8880, RZ ;  /* 0x000088805a047816 */ /* 0x020fca00000000ff */
[----:B------:R-:W-:-:S07]  /*48c0*/  IMAD R23, R4, R89, RZ ;  /* 0x0000005904177224 */ /* 0x000fce00078e02ff */
.L_x_157:
[----:B------:R-:W-:Y:S05]  /*48d0*/  BSYNC B1 ;  /* 0x0000000000017941 */ /* 0x000fea0003800000 */
.L_x_156:
[----:B0-----:R-:W-:Y:S01]  /*48e0*/  @!P2 IMAD R5, R52, R88, R23 ;  /* 0x000000583405a224 */ /* 0x001fe200078e0217 */
[----:B------:R-:W-:Y:S04]  /*48f0*/  BSSY B1, `(.L_x_158) ;  /* 0x0000006000017945 */ /* 0x000fe80003800000 */
[----:B------:R0:W-:Y:S01]  /*4900*/  @!P2 STG.E.U8 desc[UR36][R8.64+0x38], R5 ;  /* 0x000038050800a986 */ /* 0x0001e2000c101124 */
[----:B------:R-:W-:Y:S05]  /*4910*/  @P3 BRA `(.L_x_159) ;  /* 0x00000000000c3947 */ /* 0x000fea0003800000 */
[----:B------:R-:W5:Y:S02]  /*4920*/  LDG.E.U8 R90, desc[UR36][R12.64+0x39] ;  /* 0x000039240c5a7981 */ /* 0x000f64000c1e1100 */
[----:B-----5:R-:W-:-:S05]  /*4930*/  PRMT R4, R90, 0x8880, RZ ;  /* 0x000088805a047816 */ /* 0x020fca00000000ff */
[----:B------:R-:W-:-:S07]  /*4940*/  IMAD R23, R4, R89, RZ ;  /* 0x0000005904177224 */ /* 0x000fce00078e02ff */
.L_x_159:
[----:B------:R-:W-:Y:S05]  /*4950*/  BSYNC B1 ;  /* 0x0000000000017941 */ /* 0x000fea0003800000 */
.L_x_158:
[----:B------:R-:W-:Y:S01]  /*4960*/  @!P3 IMAD R53, R53, R88, R23 ;  /* 0x000000583535b224 */ /* 0x000fe200078e0217 */
[----:B------:R-:W-:Y:S04]  /*4970*/  BSSY B1, `(.L_x_160) ;  /* 0x0000006000017945 */ /* 0x000fe80003800000 */
[----:B------:R0:W-:Y:S01]  /*4980*/  @!P3 STG.E.U8 desc[UR36][R8.64+0x39], R53 ;  /* 0x000039350800b986 */ /* 0x0001e2000c101124 */
[----:B------:R-:W-:Y:S05]  /*4990*/  @P4 BRA `(.L_x_161) ;  /* 0x00000000000c4947 */ /* 0x000fea0003800000 */
[----:B------:R-:W5:Y:S02]  /*49a0*/  LDG.E.U8 R90, desc[UR36][R94.64+0x38] ;  /* 0x000038245e5a7981 */ /* 0x000f64000c1e1100 */
[----:B-----5:R-:W-:-:S05]  /*49b0*/  PRMT R4, R90, 0x8880, RZ ;  /* 0x000088805a047816 */ /* 0x020fca00000000ff */
[----:B------:R-:W-:-:S07]  /*49c0*/  IMAD R23, R4, R89, RZ ;  /* 0x0000005904177224 */ /* 0x000fce00078e02ff */
.L_x_161:
[----:B------:R-:W-:Y:S05]  /*49d0*/  BSYNC B1 ;  /* 0x0000000000017941 */ /* 0x000fea0003800000 */
.L_x_160:
[----:B0-----:R-:W-:Y:S01]  /*49e0*/  @!P4 IMAD R5, R54, R88, R23 ;  /* 0x000000583605c224 */ /* 0x001fe200078e0217 */
[----:B------:R-:W-:Y:S01]  /*49f0*/  ISETP.LT.OR P0, PT, R3, 0x3a, !P0 ;  /* 0x0000003a0300780c */ /* 0x000fe20004701670 */
[----:B------:R-:W-:Y:S03]  /*4a00*/  BSSY B1, `(.L_x_162) ;  /* 0x0000006000017945 */ /* 0x000fe60003800000 */
[----:B------:R0:W-:Y:S09]  /*4a10*/  @!P4 STG.E.U8 desc[UR36][R10.64+0x38], R5 ;  /* 0x000038050a00c986 */ /* 0x0001f2000c101124 */
[----:B------:R-:W-:Y:S05]  /*4a20*/  @P0 BRA `(.L_x_163) ;  /* 0x00000000000c0947 */ /* 0x000fea0003800000 */
[----:B------:R-:W5:Y:S02]  /*4a30*/  LDG.E.U8 R90, desc[UR36][R94.64+0x39] ;  /* 0x000039245e5a7981 */ /* 0x000f64000c1e1100 */
[----:B-----5:R-:W-:-:S05]  /*4a40*/  PRMT R4, R90, 0x8880, RZ ;  /* 0x000088805a047816 */ /* 0x020fca00000000ff */
[----:B------:R-:W-:-:S07]  /*4a50*/  IMAD R23, R4, R89, RZ ;  /* 0x0000005904177224 */ /* 0x000fce00078e02ff */
.L_x_163:
[----:B------:R-:W-:Y:S05]  /*4a60*/  BSYNC B1 ;  /* 0x0000000000017941 */ /* 0x000fea0003800000 */
.L_x_162:
[----:B------:R-:W-:Y:S01]  /*4a70*/  IMAD R23, R55, R88, R23 ;  /* 0x0000005837177224 */ /* 0x000fe200078e0217 */
[----:B------:R-:W-:Y:S06]  /*4a80*/  @P0 BRA `(.L_x_164) ;  /* 0x0000000c00180947 */ /* 0x000fec0003800000 */
[----:B------:R0:W-:Y:S01]  /*4a90*/  STG.E.U8 desc[UR36][R10.64+0x39], R23 ;  /* 0x000039170a007986 */ /* 0x0001e2000c101124 */
[----:B------:R-:W-:Y:S05]  /*4aa0*/  BRA `(.L_x_164) ;  /* 0x0000000c00107947 */ /* 0x000fea0003800000 */
.L_x_35:
[C---:B------:R-:W-:Y:S02]  /*4ab0*/  ISETP.GE.AND P2, PT, R91.reuse, 0x1, PT ;  /* 0x000000015b00780c */ /* 0x040fe40003f46270 */
[----:B------:R-:W-:Y:S02]  /*4ac0*/  ISETP.GE.AND P1, PT, R91, 0x9, PT ;  /* 0x000000095b00780c */ /* 0x000fe40003f26270 */
[C---:B------:R-:W-:Y:S02]  /*4ad0*/  ISETP.LT.OR P0, PT, R3.reuse, 0x1, !P2 ;  /* 0x000000010300780c */ /* 0x040fe40005701670 */
[C---:B------:R-:W-:Y:S02]  /*4ae0*/  ISETP.LT.OR P3, PT, R3.reuse, 0x2, !P2 ;  /* 0x000000020300780c */ /* 0x040fe40005761670 */
[----:B------:R-:W-:-:S09]  /*4af0*/  ISETP.LT.OR P4, PT, R3, 0x1, !P1 ;  /* 0x000000010300780c */ /* 0x000fd20004f81670 */
[-C--:B------:R-:W-:Y:S02]  /*4b00*/  @!P0 IMAD R5, R56, R88.reuse, RZ ;  /* 0x0000005838058224 */ /* 0x080fe400078e02ff */
[-C--:B------:R-:W-:Y:S02]  /*4b10*/  @!P3 IMAD R57, R57, R88.reuse, RZ ;  /* 0x000000583939b224 */ /* 0x080fe400078e02ff */
[----:B------:R-:W-:Y:S01]  /*4b20*/  @!P4 IMAD R13, R58, R88, RZ ;  /* 0x000000583a0dc224 */ /* 0x000fe200078e02ff */
[----:B------:R0:W-:Y:S01]  /*4b30*/  @!P0 STG.E.U8 desc[UR36][R14.64], R5 ;  /* 0x000000050e008986 */ /* 0x0001e2000c101124 */
[----:B------:R-:W-:-:S03]  /*4b40*/  ISETP.LT.OR P0, PT, R3, 0x2, !P1 ;  /* 0x000000020300780c */ /* 0x000fc60004f01670 */
[----:B------:R-:W-:Y:S01]  /*4b50*/  @!P3 STG.E.U8 desc[UR36][R14.64+0x1], R57 ;  /* 0x000001390e00b986 */ /* 0x000fe2000c101124 */
[----:B------:R-:W-:-:S03]  /*4b60*/  ISETP.LT.OR P3, PT, R3, 0x9, !P2 ;  /* 0x000000090300780c */ /* 0x000fc60005761670 */
[----:B------:R1:W-:Y:S01]  /*4b70*/  @!P4 STG.E.U8 desc[UR36][R6.64], R13 ;  /* 0x0000000d0600c986 */ /* 0x0003e2000c101124 */
[----:B------:R-:W-:-:S05]  /*4b80*/  ISETP.LT.OR P4, PT, R3, 0xa, !P2 ;  /* 0x0000000a0300780c */ /* 0x000fca0005781670 */
[----:B------:R-:W-:-:S04]  /*4b90*/  @!P0 IMAD R59, R59, R88, RZ ;  /* 0x000000583b3b8224 */ /* 0x000fc800078e02ff */
[-C--:B0-----:R-:W-:Y:S01]  /*4ba0*/  @!P3 IMAD R5, R60, R88.reuse, RZ ;  /* 0x000000583c05b224 */ /* 0x081fe200078e02ff */
[----:B------:R-:W-:Y:S01]  /*4bb0*/  @!P0 STG.E.U8 desc[UR36][R6.64+0x1], R59 ;  /* 0x0000013b06008986 */ /* 0x000fe2000c101124 */
[----:B------:R-:W-:Y:S02]  /*4bc0*/  ISETP.LT.OR P0, PT, R3, 0x9, !P1 ;  /* 0x000000090300780c */ /* 0x000fe40004f01670 */
[----:B------:R-:W-:Y:S01]  /*4bd0*/  @!P4 IMAD R61, R61, R88, RZ ;  /* 0x000000583d3dc224 */ /* 0x000fe200078e02ff */
[----:B------:R0:W-:Y:S01]  /*4be0*/  @!P3 STG.E.U8 desc[UR36][R14.64+0x8], R5 ;  /* 0x000008050e00b986 */ /* 0x0001e2000c101124 */
[----:B------:R-:W-:-:S03]  /*4bf0*/  ISETP.LT.OR P3, PT, R3, 0xa, !P1 ;  /* 0x0000000a0300780c */ /* 0x000fc60004f61670 */
[----:B------:R-:W-:Y:S01]  /*4c00*/  @!P4 STG.E.U8 desc[UR36][R14.64+0x9], R61 ;  /* 0x0000093d0e00c986 */ /* 0x000fe2000c101124 */
[----:B------:R-:W-:-:S05]  /*4c10*/  ISETP.LT.OR P4, PT, R3, 0x11, !P2 ;  /* 0x000000110300780c */ /* 0x000fca0005781670 */
[----:B-1----:R-:W-:-:S04]  /*4c20*/  @!P0 IMAD R13, R62, R88, RZ ;  /* 0x000000583e0d8224 */ /* 0x002fc800078e02ff */
[-C--:B------:R-:W-:Y:S01]  /*4c30*/  @!P3 IMAD R63, R63, R88.reuse, RZ ;  /* 0x000000583f3fb224 */ /* 0x080fe200078e02ff */
[----:B------:R1:W-:Y:S01]  /*4c40*/  @!P0 STG.E.U8 desc[UR36][R6.64+0x8], R13 ;  /* 0x0000080d06008986 */ /* 0x0003e2000c101124 */
[C---:B------:R-:W-:Y:S02]  /*4c50*/  ISETP.LT.OR P0, PT, R3.reuse, 0x12, !P2 ;  /* 0x000000120300780c */ /* 0x040fe40005701670 */
[----:B------:R-:W-:Y:S01]  /*4c60*/  @!P4 IMAD R21, R64, R88, RZ ;  /* 0x000000584015c224 */ /* 0x000fe200078e02ff */
        /* <DEDUP_REMOVED lines=17> */
[----:B--2---:R-:W-:Y:S01]  /*4d80*/  @!P4 IMAD R21, R70, R88, RZ ;  /* 0x000000584615c224 */ /* 0x004fe200078e02ff */
        /* <DEDUP_REMOVED lines=37> */
[C---:B------:R-:W-:Y:S02]  /*4fe0*/  ISETP.LT.OR P3, PT, R3.reuse, 0x39, !P2 ;  /* 0x000000390300780c */ /* 0x040fe40005761670 */
[C---:B------:R-:W-:Y:S01]  /*4ff0*/  ISETP.LT.OR P2, PT, R3.reuse, 0x3a, !P2 ;  /* 0x0000003a0300780c */ /* 0x040fe20005741670 */
[----:B------:R2:W-:Y:S01]  /*5000*/  @!P4 STG.E.U8 desc[UR36][R6.64+0x30], R21 ;  /* 0x000030150600c986 */ /* 0x0005e2000c101124 */
[----:B------:R-:W-:-:S02]  /*5010*/  ISETP.LT.OR P4, PT, R3, 0x39, !P1 ;  /* 0x000000390300780c */ /* 0x000fc40004f81670 */
[----:B------:R-:W-:-:S03]  /*5020*/  ISETP.LT.OR P1, PT, R3, 0x3a, !P1 ;  /* 0x0000003a0300780c */ /* 0x000fc60004f21670 */
[----:B------:R-:W-:-:S04]  /*5030*/  @!P0 IMAD R83, R83, R88, RZ ;  /* 0x0000005853538224 */ /* 0x000fc800078e02ff */
[-C--:B0-----:R-:W-:Y:S01]  /*5040*/  @!P3 IMAD R5, R84, R88.reuse, RZ ;  /* 0x000000585405b224 */ /* 0x081fe200078e02ff */
[----:B------:R-:W-:Y:S01]  /*5050*/  @!P0 STG.E.U8 desc[UR36][R6.64+0x31], R83 ;  /* 0x0000315306008986 */ /* 0x000fe2000c101124 */
[-C--:B------:R-:W-:Y:S01]  /*5060*/  @!P2 IMAD R85, R85, R88.reuse, RZ ;  /* 0x000000585555a224 */ /* 0x080fe200078e02ff */
[----:B------:R-:W-:Y:S01]  /*5070*/  ISETP.GE.AND P0, PT, R91, 0x81, PT ;  /* 0x000000815b00780c */ /* 0x000fe20003f06270 */
[-C--:B-1----:R-:W-:Y:S01]  /*5080*/  @!P4 IMAD R13, R86, R88.reuse, RZ ;  /* 0x00000058560dc224 */ /* 0x082fe200078e02ff */
[----:B------:R0:W-:Y:S01]  /*5090*/  @!P3 STG.E.U8 desc[UR36][R14.64+0x38], R5 ;  /* 0x000038050e00b986 */ /* 0x0001e2000c101124 */
[----:B------:R-:W-:Y:S01]  /*50a0*/  @!P1 IMAD R87, R87, R88, RZ ;  /* 0x0000005857579224 */ /* 0x000fe200078e02ff */
[----:B------:R-:W-:Y:S02]  /*50b0*/  ISETP.LT.OR P3, PT, R3, 0x1, !P0 ;  /* 0x000000010300780c */ /* 0x000fe40004761670 */
[----:B------:R-:W-:Y:S01]  /*50c0*/  @!P2 STG.E.U8 desc[UR36][R14.64+0x39], R85 ;  /* 0x000039550e00a986 */ /* 0x000fe2000c101124 */
[----:B------:R-:W-:-:S03]  /*50d0*/  ISETP.GE.AND P2, PT, R91, 0x89, PT ;  /* 0x000000895b00780c */ /* 0x000fc60003f46270 */
[----:B------:R-:W-:Y:S01]  /*50e0*/  @!P4 STG.E.U8 desc[UR36][R6.64+0x38], R13 ;  /* 0x0000380d0600c986 */ /* 0x000fe2000c101124 */
[----:B------:R-:W-:-:S03]  /*50f0*/  ISETP.LT.OR P4, PT, R3, 0x2, !P0 ;  /* 0x000000020300780c */ /* 0x000fc60004781670 */
[----:B------:R1:W-:Y:S01]  /*5100*/  @!P1 STG.E.U8 desc[UR36][R6.64+0x39], R87 ;  /* 0x0000395706009986 */ /* 0x0003e2000c101124 */
[----:B------:R-:W-:Y:S02]  /*5110*/  ISETP.LT.OR P1, PT, R3, 0x1, !P2 ;  /* 0x000000010300780c */ /* 0x000fe40005721670 */
[----:B--2---:R-:W-:-:S05]  /*5120*/  @!P3 IMAD R21, R24, R88, RZ ;  /* 0x000000581815b224 */ /* 0x004fca00078e02ff */
[----:B------:R-:W-:Y:S01]  /*5130*/  @!P3 STG.E.U8 desc[UR36][R8.64], R21 ;  /* 0x000000150800b986 */ /* 0x000fe2000c101124 */
[----:B------:R-:W-:Y:S01]  /*5140*/  ISETP.LT.OR P3, PT, R3, 0x2, !P2 ;  /* 0x000000020300780c */ /* 0x000fe20005761670 */
[----:B------:R-:W-:-:S04]  /*5150*/  @!P4 IMAD R25, R25, R88, RZ ;  /* 0x000000581919c224 */ /* 0x000fc800078e02ff */
[----:B0-----:R-:W-:Y:S01]  /*5160*/  @!P1 IMAD R5, R26, R88, RZ ;  /* 0x000000581a059224 */ /* 0x001fe200078e02ff */
[----:B------:R-:W-:Y:S01]  /*5170*/  @!P4 STG.E.U8 desc[UR36][R8.64+0x1], R25 ;  /* 0x000001190800c986 */ /* 0x000fe2000c101124 */
[----:B------:R-:W-:-:S03]  /*5180*/  ISETP.LT.OR P4, PT, R3, 0x9, !P0 ;  /* 0x000000090300780c */ /* 0x000fc60004781670 */
[----:B------:R0:W-:Y:S01]  /*5190*/  @!P1 STG.E.U8 desc[UR36][R10.64], R5 ;  /* 0x000000050a009986 */ /* 0x0001e2000c101124 */
[----:B------:R-:W-:Y:S02]  /*51a0*/  ISETP.LT.OR P1, PT, R3, 0xa, !P0 ;  /* 0x0000000a0300780c */ /* 0x000fe40004721670 */
[----:B------:R-:W-:-:S05]  /*51b0*/  @!P3 IMAD R27, R27, R88, RZ ;  /* 0x000000581b1bb224 */ /* 0x000fca00078e02ff */
[----:B------:R-:W-:Y:S01]  /*51c0*/  @!P3 STG.E.U8 desc[UR36][R10.64+0x1], R27 ;  /* 0x0000011b0a00b986 */ /* 0x000fe2000c101124 */
[----:B------:R-:W-:Y:S01]  /*51d0*/  ISETP.LT.OR P3, PT, R3, 0x9, !P2 ;  /* 0x000000090300780c */ /* 0x000fe20005761670 */
[----:B-1----:R-:W-:-:S04]  /*51e0*/  @!P4 IMAD R7, R28, R88, RZ ;  /* 0x000000581c07c224 */ /* 0x002fc800078e02ff */
[----:B------:R-:W-:Y:S01]  /*51f0*/  @!P1 IMAD R29, R29, R88, RZ ;  /* 0x000000581d1d9224 */ /* 0x000fe200078e02ff */
[----:B------:R1:W-:Y:S01]  /*5200*/  @!P4 STG.E.U8 desc[UR36][R8.64+0x8], R7 ;  /* 0x000008070800c986 */ /* 0x0003e2000c101124 */
[----:B------:R-:W-:-:S03]  /*5210*/  ISETP.LT.OR P4, PT, R3, 0xa, !P2 ;  /* 0x0000000a0300780c */ /* 0x000fc60005781670 */
[----:B------:R-:W-:Y:S01]  /*5220*/  @!P1 STG.E.U8 desc[UR36][R8.64+0x9], R29 ;  /* 0x0000091d08009986 */ /* 0x000fe2000c101124 */
[----:B------:R-:W-:Y:S02]  /*5230*/  ISETP.LT.OR P1, PT, R3, 0x11, !P0 ;  /* 0x000000110300780c */ /* 0x000fe40004721670 */
[----:B0-----:R-:W-:-:S05]  /*5240*/  @!P3 IMAD R5, R30, R88, RZ ;  /* 0x000000581e05b224 */ /* 0x001fca00078e02ff */
[----:B------:R0:W-:Y:S01]  /*5250*/  @!P3 STG.E.U8 desc[UR36][R10.64+0x8], R5 ;  /* 0x000008050a00b986 */ /* 0x0001e2000c101124 */
[----:B------:R-:W-:Y:S01]  /*5260*/  ISETP.LT.OR P3, PT, R3, 0x12, !P0 ;  /* 0x000000120300780c */ /* 0x000fe20004761670 */
[----:B------:R-:W-:-:S04]  /*5270*/  @!P4 IMAD R31, R31, R88, RZ ;  /* 0x000000581f1fc224 */ /* 0x000fc800078e02ff */
[----:B------:R-:W-:Y:S01]  /*5280*/  @!P1 IMAD R13, R32, R88, RZ ;  /* 0x00000058200d9224 */ /* 0x000fe200078e02ff */
        /* <DEDUP_REMOVED lines=17> */
[----:B--2---:R-:W-:Y:S01]  /*53a0*/  @!P1 IMAD R13, R38, R88, RZ ;  /* 0x00000058260d9224 */ /* 0x004fe200078e02ff */
        /* <DEDUP_REMOVED lines=27> */
[----:B------:R-:W-:Y:S01]  /*5560*/  @!P4 STG.E.U8 desc[UR36][R10.64+0x28], R7 ;  /* 0x000028070a00c986 */ /* 0x000fe2000c101124 */
[----:B------:R-:W-:-:S03]  /*5570*/  ISETP.LT.OR P4, PT, R3, 0x32, !P0 ;  /* 0x000000320300780c */ /* 0x000fc60004781670 */
[----:B------:R-:W-:Y:S01]  /*5580*/  @!P1 STG.E.U8 desc[UR36][R10.64+0x29], R47 ;  /* 0x0000292f0a009986 */ /* 0x000fe2000c101124 */
[----:B------:R-:W-:Y:S02]  /*5590*/  ISETP.LT.OR P1, PT, R3, 0x31, !P2 ;  /* 0x000000310300780c */ /* 0x000fe40005721670 */
[----:B0-----:R-:W-:-:S05]  /*55a0*/  @!P3 IMAD R5, R48, R88, RZ ;  /* 0x000000583005b224 */ /* 0x001fca00078e02ff */
[----:B------:R0:W-:Y:S01]  /*55b0*/  @!P3 STG.E.U8 desc[UR36][R8.64+0x30], R5 ;  /* 0x000030050800b986 */ /* 0x0001e2000c101124 */
[----:B------:R-:W-:Y:S01]  /*55c0*/  ISETP.LT.OR P3, PT, R3, 0x32, !P2 ;  /* 0x000000320300780c */ /* 0x000fe20005761670 */
[----:B------:R-:W-:-:S04]  /*55d0*/  @!P4 IMAD R49, R49, R88, RZ ;  /* 0x000000583131c224 */ /* 0x000fc800078e02ff */
[-C--:B--2---:R-:W-:Y:S01]  /*55e0*/  @!P1 IMAD R13, R50, R88.reuse, RZ ;  /* 0x00000058320d9224 */ /* 0x084fe200078e02ff */
[----:B------:R1:W-:Y:S01]  /*55f0*/  @!P4 STG.E.U8 desc[UR36][R8.64+0x31], R49 ;  /* 0x000031310800c986 */ /* 0x0003e2000c101124 */
[C---:B------:R-:W-:Y:S02]  /*5600*/  ISETP.LT.OR P4, PT, R3.reuse, 0x39, !P0 ;  /* 0x000000390300780c */ /* 0x040fe40004781670 */
[C---:B------:R-:W-:Y:S01]  /*5610*/  ISETP.LT.OR P0, PT, R3.reuse, 0x3a, !P0 ;  /* 0x0000003a0300780c */ /* 0x040fe20004701670 */
[----:B------:R1:W-:Y:S01]  /*5620*/  @!P1 STG.E.U8 desc[UR36][R10.64+0x30], R13 ;  /* 0x0000300d0a009986 */ /* 0x0003e2000c101124 */
[C---:B------:R-:W-:Y:S02]  /*5630*/  ISETP.LT.OR P1, PT, R3.reuse, 0x39, !P2 ;  /* 0x000000390300780c */ /* 0x040fe40005721670 */
[----:B------:R-:W-:Y:S01]  /*5640*/  ISETP.LT.OR P2, PT, R3, 0x3a, !P2 ;  /* 0x0000003a0300780c */ /* 0x000fe20005741670 */
[----:B------:R-:W-:-:S05]  /*5650*/  @!P3 IMAD R51, R51, R88, RZ ;  /* 0x000000583333b224 */ /* 0x000fca00078e02ff */
[----:B------:R1:W-:Y:S01]  /*5660*/  @!P3 STG.E.U8 desc[UR36][R10.64+0x31], R51 ;  /* 0x000031330a00b986 */ /* 0x0003e2000c101124 */
[-C--:B------:R-:W-:Y:S02]  /*5670*/  @!P4 IMAD R3, R52, R88.reuse, RZ ;  /* 0x000000583403c224 */ /* 0x080fe400078e02ff */
[-C--:B------:R-:W-:Y:S02]  /*5680*/  @!P0 IMAD R53, R53, R88.reuse, RZ ;  /* 0x0000005835358224 */ /* 0x080fe400078e02ff */
[-C--:B0-----:R-:W-:Y:S01]  /*5690*/  @!P1 IMAD R5, R54, R88.reuse, RZ ;  /* 0x0000005836059224 */ /* 0x081fe200078e02ff */
[----:B------:R1:W-:Y:S01]  /*56a0*/  @!P4 STG.E.U8 desc[UR36][R8.64+0x38], R3 ;  /* 0x000038030800c986 */ /* 0x0003e2000c101124 */
[----:B------:R-:W-:-:S03]  /*56b0*/  @!P2 IMAD R55, R55, R88, RZ ;  /* 0x000000583737a224 */ /* 0x000fc600078e02ff */
[----:B------:R1:W-:Y:S04]  /*56c0*/  @!P0 STG.E.U8 desc[UR36][R8.64+0x39], R53 ;  /* 0x0000393508008986 */ /* 0x0003e8000c101124 */
[----:B------:R1:W-:Y:S04]  /*56d0*/  @!P1 STG.E.U8 desc[UR36][R10.64+0x38], R5 ;  /* 0x000038050a009986 */ /* 0x0003e8000c101124 */
[----:B------:R1:W-:Y:S02]  /*56e0*/  @!P2 STG.E.U8 desc[UR36][R10.64+0x39], R55 ;  /* 0x000039370a00a986 */ /* 0x0003e4000c101124 */
.L_x_164:
[----:B------:R-:W-:Y:S05]  /*56f0*/  BSYNC B0 ;  /* 0x0000000000007941 */ /* 0x000fea0003800000 */
.L_x_34:
[----:B------:R-:W-:Y:S01]  /*5700*/  ULDC UR4, c[0x0][0xc] ;  /* 0x0000030000047ab9 */ /* 0x000fe20000000800 */
[----:B------:R-:W-:Y:S01]  /*5710*/  ULDC UR5, c[0x0][0x10] ;  /* 0x0000040000057ab9 */ /* 0x000fe20000000800 */
[----:B-1----:R-:W1:Y:S01]  /*5720*/  LDC R3, c[0x0][0x14] ;  /* 0x00000500ff037b82 */ /* 0x002e620000000800 */
[----:B------:R-:W-:Y:S01]  /*5730*/  UIMAD.WIDE.U32 UR4, UR4, UR5, URZ ;  /* 0x00000005040472a5 */ /* 0x000fe2000f8e003f */
[----:B------:R-:W-:Y:S02]  /*5740*/  IMAD.MOV.U32 R92, RZ, RZ, -0x1 ;  /* 0xffffffffff5c7424 */ /* 0x000fe400078e00ff */
[----:B0-----:R-:W-:-:S03]  /*5750*/  IMAD.MOV.U32 R23, RZ, RZ, -0x1 ;  /* 0xffffffffff177424 */ /* 0x001fc600078e00ff */
[----:B-1----:R-:W-:-:S04]  /*5760*/  IMAD.WIDE.U32 R16, R3, UR4, R16 ;  /* 0x0000000403107c25 */ /* 0x002fc8000f8e0010 */
[----:B------:R-:W-:Y:S01]  /*5770*/  IMAD R3, R3, UR5, RZ ;  /* 0x0000000503037c24 */ /* 0x000fe2000f8e02ff */
[----:B------:R-:W-:Y:S02]  /*5780*/  ULDC.64 UR4, c[0x0][0x650] ;  /* 0x0001940000047ab9 */ /* 0x000fe40000000a00 */
[----:B------:R-:W-:Y:S01]  /*5790*/  ISETP.GE.U32.AND P0, PT, R16, UR4, PT ;  /* 0x0000000410007c0c */ /* 0x000fe2000bf06070 */
[--C-:B------:R-:W-:Y:S01]  /*57a0*/  IMAD.IADD R17, R17, 0x1, R3.reuse ;  /* 0x0000000111117824 */ /* 0x100fe200078e0203 */
[----:B------:R-:W-:-:S04]  /*57b0*/  PRMT R3, RZ, 0x7610, R3 ;  /* 0x00007610ff037816 */ /* 0x000fc80000000003 */
[----:B------:R-:W-:-:S13]  /*57c0*/  ISETP.GE.U32.AND.EX P0, PT, R17, UR5, PT, P0 ;  /* 0x0000000511007c0c */ /* 0x000fda000bf06100 */
[----:B------:R-:W-:Y:S05]  /*57d0*/  @P0 BRA `(.L_x_165) ;  /* 0x0000000400640947 */ /* 0x000fea0003800000 */
[----:B------:R-:W0:Y:S01]  /*57e0*/  S2R R12, SR_CTAID.X ;  /* 0x00000000000c7919 */ /* 0x000e220000002500 */
[----:B------:R-:W1:Y:S01]  /*57f0*/  LDC.64 R10, c[0x0][0x628] ;  /* 0x00018a00ff0a7b82 */ /* 0x000e620000000a00 */
[----:B------:R-:W-:Y:S01]  /*5800*/  ULDC UR4, c[0x0][0x150] ;  /* 0x0000540000047ab9 */ /* 0x000fe20000000800 */
[----:B--2---:R-:W-:Y:S01]  /*5810*/  IMAD.MOV.U32 R8, RZ, RZ, R16 ;  /* 0x000000ffff087224 */ /* 0x004fe200078e0010 */
[----:B------:R-:W2:Y:S01]  /*5820*/  S2R R24, SR_CTAID.Y ;  /* 0x0000000000187919 */ /* 0x000ea20000002600 */
[----:B------:R-:W-:-:S04]  /*5830*/  IMAD.MOV.U32 R9, RZ, RZ, R17 ;  /* 0x000000ffff097224 */ /* 0x000fc800078e0011 */
[----:B------:R-:W2:Y:S08]  /*5840*/  LDC R21, c[0x0][0x144] ;  /* 0x00005100ff157b82 */ /* 0x000eb00000000800 */
[----:B------:R-:W2:Y:S08]  /*5850*/  LDC R0, c[0x0][0x630] ;  /* 0x00018c00ff007b82 */ /* 0x000eb00000000800 */
[----:B----4-:R-:W4:Y:S01]  /*5860*/  LDC.64 R14, c[0x0][0x620] ;  /* 0x00018800ff0e7b82 */ /* 0x010f220000000a00 */
[----:B-1----:R-:W-:-:S04]  /*5870*/  ISETP.NE.U32.AND P0, PT, R10, RZ, PT ;  /* 0x000000ff0a00720c */ /* 0x002fc80003f05070 */
[----:B------:R-:W-:Y:S02]  /*5880*/  ISETP.NE.AND.EX P0, PT, R11, RZ, PT, P0 ;  /* 0x000000ff0b00720c */ /* 0x000fe40003f05300 */
[----:B0-----:R-:W-:-:S05]  /*5890*/  I2FP.F32.U32 R3, R12 ;  /* 0x0000000c00037245 */ /* 0x001fca0000201000 */
[----:B------:R-:W-:-:S04]  /*58a0*/  FMUL R3, R3, UR4 ;  /* 0x0000000403037c20 */ /* 0x000fc80008400000 */
[----:B------:R0:W1:Y:S02]  /*58b0*/  F2I.U32.TRUNC.NTZ R20, R3 ;  /* 0x0000000300147305 */ /* 0x000064000020f000 */
[----:B--2---:R-:W-:Y:S05]  /*58c0*/  @!P0 BRA `(.L_x_166) ;  /* 0x0000000000288947 */ /* 0x004fea0003800000 */
[----:B0-----:R-:W0:Y:S02]  /*58d0*/  LDC R3, c[0x0][0x634] ;  /* 0x00018d00ff037b82 */ /* 0x001e240000000800 */
[----:B0-----:R-:W-:-:S05]  /*58e0*/  IADD3 R3, P0, R16, R3, RZ ;  /* 0x0000000310037210 */ /* 0x001fca0007f1e0ff */
[----:B------:R-:W-:-:S04]  /*58f0*/  IMAD.X R13, RZ, RZ, R17, P0 ;  /* 0x000000ffff0d7224 */ /* 0x000fc800000e0611 */
[----:B------:R-:W-:-:S04]  /*5900*/  IMAD.WIDE.U32 R4, R13, R10, RZ ;  /* 0x0000000a0d047225 */ /* 0x000fc800078e00ff */
[----:B---3--:R-:W-:-:S04]  /*5910*/  IMAD.WIDE.U32 R6, P0, R3, R11, R4 ;  /* 0x0000000b03067225 */ /* 0x008fc80007800004 */
[----:B------:R-:W-:-:S04]  /*5920*/  IMAD.WIDE.U32 R4, R3, R10, RZ ;  /* 0x0000000a03047225 */ /* 0x000fc800078e00ff */
[----:B------:R-:W-:Y:S01]  /*5930*/  IMAD.X R9, RZ, RZ, RZ, P0 ;  /* 0x000000ffff097224 */ /* 0x000fe200000e06ff */
[----:B------:R-:W-:Y:S01]  /*5940*/  IADD3 RZ, P0, R5, R6, RZ ;  /* 0x0000000605ff7210 */ /* 0x000fe20007f1e0ff */
[----:B------:R-:W-:-:S04]  /*5950*/  IMAD.MOV.U32 R8, RZ, RZ, R7 ;  /* 0x000000ffff087224 */ /* 0x000fc800078e0007 */
[----:B------:R-:W-:-:S08]  /*5960*/  IMAD.WIDE.U32.X R8, R13, R11, R8, P0 ;  /* 0x0000000b0d087225 */ /* 0x000fd000000e0408 */
.L_x_166:
[----:B------:R-:W2:Y:S01]  /*5970*/  LDC.64 R28, c[0x0][0x640] ;  /* 0x00019000ff1c7b82 */ /* 0x000ea20000000a00 */
[-CC-:B------:R-:W-:Y:S01]  /*5980*/  SHF.R.U64 R23, R8, R0.reuse, R9.reuse ;  /* 0x0000000008177219 */ /* 0x180fe20000001209 */
[----:B-1----:R-:W-:Y:S01]  /*5990*/  IMAD.MOV R20, RZ, RZ, -R20 ;  /* 0x000000ffff147224 */ /* 0x002fe200078e0a14 */
[----:B------:R-:W-:Y:S01]  /*59a0*/  SHF.R.U32.HI R0, RZ, R0, R9 ;  /* 0x00000000ff007219 */ /* 0x000fe20000011609 */
[----:B------:R-:W-:Y:S01]  /*59b0*/  ULDC UR4, c[0x0][0x154] ;  /* 0x0000550000047ab9 */ /* 0x000fe20000000800 */
[----:B0-----:R-:W-:Y:S01]  /*59c0*/  IADD3 R3, P0, RZ, -R23, RZ ;  /* 0x80000017ff037210 */ /* 0x001fe20007f1e0ff */
[----:B------:R-:W-:Y:S02]  /*59d0*/  IMAD R21, R21, R20, R12 ;  /* 0x0000001415157224 */ /* 0x000fe400078e020c */
[----:B---3--:R-:W0:Y:S01]  /*59e0*/  LDC R6, c[0x0][0x618] ;  /* 0x00018600ff067b82 */ /* 0x008e220000000800 */
[----:B------:R-:W-:Y:S02]  /*59f0*/  IMAD.MOV.U32 R7, RZ, RZ, 0x1 ;  /* 0x00000001ff077424 */ /* 0x000fe400078e00ff */
[----:B------:R-:W-:-:S04]  /*5a00*/  IMAD.X R5, RZ, RZ, ~R0, P0 ;  /* 0x000000ffff057224 */ /* 0x000fc800000e0e00 */
[-C--:B----4-:R-:W-:Y:S01]  /*5a10*/  IMAD R0, R5, R14.reuse, RZ ;  /* 0x0000000e05007224 */ /* 0x090fe200078e02ff */
[----:B------:R-:W1:Y:S01]  /*5a20*/  LDC R8, c[0x0][0x608] ;  /* 0x00018200ff087b82 */ /* 0x000e620000000800 */
[----:B------:R-:W-:-:S04]  /*5a30*/  IMAD.WIDE.U32 R4, R3, R14, R16 ;  /* 0x0000000e03047225 */ /* 0x000fc800078e0010 */
[----:B------:R-:W-:Y:S01]  /*5a40*/  IMAD R3, R3, R15, R0 ;  /* 0x0000000f03037224 */ /* 0x000fe200078e0200 */
[----:B------:R-:W-:Y:S02]  /*5a50*/  I2FP.F32.U32 R0, R24 ;  /* 0x0000001800007245 */ /* 0x000fe40000201000 */
[----:B------:R-:W3:Y:S01]  /*5a60*/  LDC R26, c[0x0][0x658] ;  /* 0x00019600ff1a7b82 */ /* 0x000ee20000000800 */
[----:B------:R-:W-:Y:S01]  /*5a70*/  IMAD.IADD R3, R5, 0x1, R3 ;  /* 0x0000000105037824 */ /* 0x000fe200078e0203 */
[----:B--2---:R-:W-:Y:S01]  /*5a80*/  ISETP.NE.U32.AND P0, PT, R28, RZ, PT ;  /* 0x000000ff1c00720c */ /* 0x004fe20003f05070 */
[----:B------:R-:W-:Y:S01]  /*5a90*/  FMUL R0, R0, UR4 ;  /* 0x0000000400007c20 */ /* 0x000fe20008400000 */
[----:B------:R-:W-:Y:S02]  /*5aa0*/  IMAD.MOV.U32 R5, RZ, RZ, -0x1 ;  /* 0xffffffffff057424 */ /* 0x000fe400078e00ff */
[----:B------:R-:W-:Y:S01]  /*5ab0*/  ISETP.NE.AND.EX P0, PT, R29, RZ, PT, P0 ;  /* 0x000000ff1d00720c */ /* 0x000fe20003f05300 */
[----:B------:R2:W4:Y:S01]  /*5ac0*/  F2I.U32.TRUNC.NTZ R13, R0 ;  /* 0x00000000000d7305 */ /* 0x000522000020f000 */
[----:B------:R-:W2:Y:S01]  /*5ad0*/  LDC R15, c[0x0][0x148] ;  /* 0x00005200ff0f7b82 */ /* 0x000ea20000000800 */
[----:B0-----:R-:W-:-:S02]  /*5ae0*/  SHF.R.U64 R12, R4, R6, R3 ;  /* 0x00000006040c7219 */ /* 0x001fc40000001203 */
[----:B------:R-:W-:-:S05]  /*5af0*/  SHF.R.U32.HI R3, RZ, R6, R3 ;  /* 0x00000006ff037219 */ /* 0x000fca0000011603 */
[----:B------:R-:W0:Y:S01]  /*5b00*/  LDC R20, c[0x0][0x600] ;  /* 0x00018000ff147b82 */ /* 0x000e220000000800 */
[-CC-:B-1----:R-:W-:Y:S02]  /*5b10*/  SHF.R.U64 R10, R12, R8.reuse, R3.reuse ;  /* 0x000000080c0a7219 */ /* 0x182fe40000001203 */
[----:B------:R-:W-:-:S05]  /*5b20*/  SHF.R.U32.HI R3, RZ, R8, R3 ;  /* 0x00000008ff037219 */ /* 0x000fca0000011603 */
[----:B------:R-:W1:Y:S01]  /*5b30*/  LDC R27, c[0x0][0x648] ;  /* 0x00019200ff1b7b82 */ /* 0x000e620000000800 */
[-C--:B---3--:R-:W-:Y:S02]  /*5b40*/  SHF.L.U32 R4, R5, R26.reuse, RZ ;  /* 0x0000001a05047219 */ /* 0x088fe400000006ff */
[-CC-:B------:R-:W-:Y:S02]  /*5b50*/  SHF.R.U64 R14, R10, R26.reuse, R3.reuse ;  /* 0x0000001a0a0e7219 */ /* 0x180fe40000001203 */
[----:B------:R-:W-:Y:S02]  /*5b60*/  SHF.R.U32.HI R5, RZ, R26, R3 ;  /* 0x0000001aff057219 */ /* 0x000fe40000011603 */
[----:B------:R-:W-:Y:S01]  /*5b70*/  LOP3.LUT R25, RZ, R4, RZ, 0x33, !PT ;  /* 0x00000004ff197212 */ /* 0x000fe200078e33ff */
[----:B------:R-:W3:Y:S01]  /*5b80*/  LDC R30, c[0x0][0x638] ;  /* 0x00018e00ff1e7b82 */ /* 0x000ee20000000800 */
[----:B------:R-:W-:Y:S01]  /*5b90*/  SHF.L.U32 R26, R7, R26, RZ ;  /* 0x0000001a071a7219 */ /* 0x000fe200000006ff */
[----:B------:R-:W-:-:S06]  /*5ba0*/  IMAD.MOV.U32 R4, RZ, RZ, R14 ;  /* 0x000000ffff047224 */ /* 0x000fcc00078e000e */
[----:B------:R-:W0:Y:S01]  /*5bb0*/  LDC R31, c[0x0][0x610] ;  /* 0x00018400ff1f7b82 */ /* 0x000e220000000800 */
[----:B----4-:R-:W-:Y:S05]  /*5bc0*/  @!P0 BRA `(.L_x_167) ;  /* 0x0000000000288947 */ /* 0x010fea0003800000 */
        /* <DEDUP_REMOVED lines=10> */
.L_x_167:
[----:B------:R-:W-:Y:S01]  /*5c70*/  ISETP.NE.AND P0, PT, R2, 0x1, PT ;  /* 0x000000010200780c */ /* 0x000fe20003f05270 */
[----:B0-----:R-:W-:Y:S01]  /*5c80*/  VIADD R7, R20, 0xffffffff ;  /* 0xffffffff14077836 */ /* 0x001fe20000000000 */
[----:B-12---:R-:W-:Y:S01]  /*5c90*/  SHF.R.U64 R0, R4, R27, R5 ;  /* 0x0000001b04007219 */ /* 0x006fe20000001205 */
[----:B------:R-:W-:Y:S01]  /*5ca0*/  IMAD.MOV R13, RZ, RZ, -R13 ;  /* 0x000000ffff0d7224 */ /* 0x000fe200078e0a0d */
[----:B------:R-:W-:Y:S01]  /*5cb0*/  LOP3.LUT R5, R10, R25, RZ, 0xc0, !PT ;  /* 0x000000190a057212 */ /* 0x000fe200078ec0ff */
[----:B------:R-:W-:Y:S01]  /*5cc0*/  IMAD.MOV.U32 R4, RZ, RZ, 0x1 ;  /* 0x00000001ff047424 */ /* 0x000fe200078e00ff */
[----:B------:R-:W-:Y:S01]  /*5cd0*/  LOP3.LUT R12, R12, R7, RZ, 0xc0, !PT ;  /* 0x000000070c0c7212 */ /* 0x000fe200078ec0ff */
[----:B------:R-:W-:Y:S02]  /*5ce0*/  IMAD.MOV R3, RZ, RZ, -R0 ;  /* 0x000000ffff037224 */ /* 0x000fe400078e0a00 */
[----:B------:R-:W-:Y:S02]  /*5cf0*/  IMAD R0, R26, R0, R5 ;  /* 0x000000001a007224 */ /* 0x000fe400078e0205 */
[----:B---3--:R-:W-:-:S02]  /*5d00*/  IMAD R3, R3, R30, R14 ;  /* 0x0000001e03037224 */ /* 0x008fc400078e020e */
[----:B------:R-:W-:Y:S02]  /*5d10*/  @P0 IMAD R21, R15, R13, R24 ;  /* 0x0000000d0f150224 */ /* 0x000fe400078e0218 */
[----:B------:R-:W-:Y:S01]  /*5d20*/  IMAD R5, R3, R20, R12 ;  /* 0x0000001403057224 */ /* 0x000fe200078e020c */
[----:B------:R-:W-:Y:S01]  /*5d30*/  PRMT R3, R4, 0x7610, R3 ;  /* 0x0000761004037816 */ /* 0x000fe20000000003 */
[----:B------:R-:W-:-:S05]  /*5d40*/  IMAD R0, R0, R31, R21 ;  /* 0x0000001f00007224 */ /* 0x000fca00078e0215 */
[----:B------:R-:W-:Y:S02]  /*5d50*/  SEL R92, R5, R0, !P0 ;  /* 0x00000000055c7207 */ /* 0x000fe40004000000 */
[----:B------:R-:W-:-:S07]  /*5d60*/  SEL R0, R0, R5, !P0 ;  /* 0x0000000500007207 */ /* 0x000fce0004000000 */
.L_x_165:
[----:B------:R-:W-:Y:S01]  /*5d70*/  LOP3.LUT P0, RZ, R3, 0xff, RZ, 0xc0, !PT ;  /* 0x000000ff03ff7812 */ /* 0x000fe2000780c0ff */
[----:B------:R-:W-:-:S12]  /*5d80*/  IMAD.MOV.U32 R91, RZ, RZ, R0 ;  /* 0x000000ffff5b7224 */ /* 0x000fd800078e0000 */
[----:B------:R-:W-:Y:S05]  /*5d90*/  @P0 BRA `(.L_x_168) ;  /* 0xffffffb400000947 */ /* 0x000fea000383ffff */
[----:B------:R-:W-:Y:S05]  /*5da0*/  EXIT ;  /* 0x000000000000794d */ /* 0x000fea0003800000 */
.L_x_7:
[----:B0-----:R-:W-:Y:S01]  /*5db0*/  ULDC.64 UR4, c[0x0][0x650] ;  /* 0x0001940000047ab9 */ /* 0x001fe20000000a00 */
        /* <DEDUP_REMOVED lines=25> */
.L_x_170:
[----:B------:R-:W0:Y:S01]  /*5f50*/  LDC.64 R26, c[0x0][0x640] ;  /* 0x00019000ff1a7b82 */ /* 0x000e220000000a00 */
[-CC-:B------:R-:W-:Y:S01]  /*5f60*/  SHF.R.U64 R21, R12, R8.reuse, R13.reuse ;  /* 0x000000080c157219 */ /* 0x180fe2000000120d */
[----:B------:R-:W-:Y:S01]  /*5f70*/  IMAD.MOV.U32 R30, RZ, RZ, 0x1 ;  /* 0x00000001ff1e7424 */ /* 0x000fe200078e00ff */
[----:B------:R-:W-:Y:S02]  /*5f80*/  SHF.R.U32.HI R6, RZ, R8, R13 ;  /* 0x00000008ff067219 */ /* 0x000fe4000001160d */
[----:B------:R-:W-:-:S03]  /*5f90*/  IADD3 R11, P0, RZ, -R21, RZ ;  /* 0x80000015ff0b7210 */ /* 0x000fc60007f1e0ff */
[----:B------:R-:W1:Y:S02]  /*5fa0*/  LDC R10, c[0x0][0x618] ;  /* 0x00018600ff0a7b82 */ /* 0x000e640000000800 */
[----:B------:R-:W-:-:S04]  /*5fb0*/  IMAD.X R7, RZ, RZ, ~R6, P0 ;  /* 0x000000ffff077224 */ /* 0x000fc800000e0e06 */
[-C--:B------:R-:W-:Y:S02]  /*5fc0*/  IMAD R8, R7, R22.reuse, RZ ;  /* 0x0000001607087224 */ /* 0x080fe400078e02ff */
[----:B------:R-:W2:Y:S01]  /*5fd0*/  LDC R12, c[0x0][0x608] ;  /* 0x00018200ff0c7b82 */ /* 0x000ea20000000800 */
[----:B------:R-:W-:-:S04]  /*5fe0*/  IMAD.WIDE.U32 R6, R11, R22, R16 ;  /* 0x000000160b067225 */ /* 0x000fc800078e0010 */
[----:B------:R-:W-:-:S03]  /*5ff0*/  IMAD R11, R11, R23, R8 ;  /* 0x000000170b0b7224 */ /* 0x000fc600078e0208 */
[----:B------:R-:W3:Y:S01]  /*6000*/  LDC R25, c[0x0][0x658] ;  /* 0x00019600ff197b82 */ /* 0x000ee20000000800 */
[----:B------:R-:W-:Y:S01]  /*6010*/  IMAD.IADD R7, R7, 0x1, R11 ;  /* 0x0000000107077824 */ /* 0x000fe200078e020b */
[----:B0-----:R-:W-:-:S04]  /*6020*/  ISETP.NE.U32.AND P0, PT, R26, RZ, PT ;  /* 0x000000ff1a00720c */ /* 0x001fc80003f05070 */
[----:B------:R-:W-:Y:S02]  /*6030*/  ISETP.NE.AND.EX P0, PT, R27, RZ, PT, P0 ;  /* 0x000000ff1b00720c */ /* 0x000fe40003f05300 */
[----:B------:R-:W0:Y:S01]  /*6040*/  LDC R22, c[0x0][0x600] ;  /* 0x00018000ff167b82 */ /* 0x000e220000000800 */
[-CC-:B-1----:R-:W-:Y:S02]  /*6050*/  SHF.R.U64 R8, R6, R10.reuse, R7.reuse ;  /* 0x0000000a06087219 */ /* 0x182fe40000001207 */
[----:B------:R-:W-:Y:S01]  /*6060*/  SHF.R.U32.HI R7, RZ, R10, R7 ;  /* 0x0000000aff077219 */ /* 0x000fe20000011607 */
[----:B------:R-:W-:-:S04]  /*6070*/  IMAD.MOV.U32 R10, RZ, RZ, -0x1 ;  /* 0xffffffffff0a7424 */ /* 0x000fc800078e00ff */
        /* <DEDUP_REMOVED lines=21> */
.L_x_171:
[----:B------:R-:W-:Y:S01]  /*61d0*/  ISETP.NE.AND P0, PT, R2, 0x1, PT ;  /* 0x000000010200780c */ /* 0x000fe20003f05270 */
[----:B0-----:R-:W-:Y:S01]  /*61e0*/  VIADD R11, R22, 0xffffffff ;  /* 0xffffffff160b7836 */ /* 0x001fe20000000000 */
[----:B-1----:R-:W-:Y:S02]  /*61f0*/  SHF.R.U64 R6, R6, R24, R7 ;  /* 0x0000001806067219 */ /* 0x002fe40000001207 */
[----:B------:R-:W-:Y:S02]  /*6200*/  SHF.L.U32 R30, R30, R25, RZ ;  /* 0x000000191e1e7219 */ /* 0x000fe400000006ff */
[----:B------:R-:W-:Y:S01]  /*6210*/  LOP3.LUT R5, R23, R32, RZ, 0xc0, !PT ;  /* 0x0000002017057212 */ /* 0x000fe200078ec0ff */
[----:B------:R-:W-:-:S04]  /*6220*/  IMAD.MOV R7, RZ, RZ, -R6 ;  /* 0x000000ffff077224 */ /* 0x000fc800078e0a06 */
[----:B------:R-:W-:Y:S01]  /*6230*/  IMAD R6, R30, R6, R5 ;  /* 0x000000061e067224 */ /* 0x000fe200078e0205 */
[----:B------:R-:W-:Y:S01]  /*6240*/  LOP3.LUT R5, R8, R11, RZ, 0xc0, !PT ;  /* 0x0000000b08057212 */ /* 0x000fe200078ec0ff */
[----:B------:R-:W-:Y:S02]  /*6250*/  @P0 IMAD R3, R9, R14, R4 ;  /* 0x0000000e09030224 */ /* 0x000fe400078e0204 */
[----:B--2---:R-:W-:Y:S02]  /*6260*/  IMAD R4, R7, R28, R20 ;  /* 0x0000001c07047224 */ /* 0x004fe400078e0214 */
[----:B---3--:R-:W-:Y:S02]  /*6270*/  IMAD R3, R6, R29, R3 ;  /* 0x0000001d06037224 */ /* 0x008fe400078e0203 */
[----:B------:R-:W-:Y:S02]  /*6280*/  IMAD R4, R4, R22, R5 ;  /* 0x0000001604047224 */ /* 0x000fe400078e0205 */
[----:B------:R-:W-:-:S02]  /*6290*/  IMAD.MOV.U32 R8, RZ, RZ, 0x1 ;  /* 0x00000001ff087424 */ /* 0x000fc400078e00ff */
[----:B------:R-:W-:Y:S01]  /*62a0*/  IMAD.MOV.U32 R6, RZ, RZ, R21 ;  /* 0x000000ffff067224 */ /* 0x000fe200078e0015 */
[----:B------:R-:W-:Y:S02]  /*62b0*/  SEL R7, R4, R3, !P0 ;  /* 0x0000000304077207 */ /* 0x000fe40004000000 */
[----:B------:R-:W-:-:S07]  /*62c0*/  SEL R20, R3, R4, !P0 ;  /* 0x0000000403147207 */ /* 0x000fce0004000000 */
.L_x_169:
[----:B------:R-:W-:-:S08]  /*62d0*/  NOP ;  /* 0x0000000000007918 */ /* 0x000fd00000000000 */
[----:B------:R-:W0:-:S00]  /*62e0*/  USETMAXREG.DEALLOC.CTAPOOL 0x28 ;  /* 0x00000028000079c8 */ /* 0x000e0000080e0500 */
[----:B0-----:R-:W-:-:S13]  /*62f0*/  ISETP.NE.AND P0, PT, R0, RZ, PT ;  /* 0x000000ff0000720c */ /* 0x001fda0003f05270 */
[----:B------:R-:W-:Y:S05]  /*6300*/  @P0 EXIT ;  /* 0x000000000000094d */ /* 0x000fea0003800000 */
[----:B------:R-:W-:Y:S01]  /*6310*/  LOP3.LUT P0, RZ, R8, 0xff, RZ, 0xc0, !PT ;  /* 0x000000ff08ff7812 */ /* 0x000fe2000780c0ff */
[----:B------:R-:W-:Y:S02]  /*6320*/  IMAD.MOV.U32 R0, RZ, RZ, 0x1 ;  /* 0x00000001ff007424 */ /* 0x000fe400078e00ff */
[----:B------:R-:W-:-:S10]  /*6330*/  IMAD.MOV.U32 R3, RZ, RZ, RZ ;  /* 0x000000ffff037224 */ /* 0x000fd400078e00ff */
[----:B------:R-:W-:Y:S05]  /*6340*/  @!P0 BRA `(.L_x_172) ;  /* 0x0000000c00448947 */ /* 0x000fea0003800000 */
[----:B------:R-:W0:Y:S01]  /*6350*/  LDC R0, c[0x0][0x28c] ;  /* 0x0000a300ff007b82 */ /* 0x000e220000000800 */
[----:B------:R-:W-:Y:S01]  /*6360*/  ULDC UR5, c[0x0][0x658] ;  /* 0x0001960000057ab9 */ /* 0x000fe20000000800 */
[----:B------:R-:W-:Y:S01]  /*6370*/  UMOV UR7, 0xffffffff ;  /* 0xffffffff00077882 */ /* 0x000fe20000000000 */
[----:B------:R-:W-:Y:S01]  /*6380*/  ULDC UR6, c[0x0][0xc] ;  /* 0x0000030000067ab9 */ /* 0x000fe20000000800 */
[----:B------:R-:W-:Y:S01]  /*6390*/  USHF.L.U32 UR8, UR7, UR5, URZ ;  /* 0x0000000507087299 */ /* 0x000fe2000800063f */
[----:B------:R-:W-:Y:S01]  /*63a0*/  BSSY B0, `(.L_x_172) ;  /* 0x00000cb000007945 */ /* 0x000fe20003800000 */
[----:B------:R-:W-:Y:S01]  /*63b0*/  UMOV UR9, 0x1 ;  /* 0x0000000100097882 */ /* 0x000fe20000000000 */
[----:B------:R-:W-:Y:S01]  /*63c0*/  ULDC UR7, c[0x0][0x10] ;  /* 0x0000040000077ab9 */ /* 0x000fe20000000800 */
[----:B------:R-:W1:Y:S01]  /*63d0*/  S2UR UR10, SR_CgaCtaId ;  /* 0x00000000000a79c3 */ /* 0x000e620000008800 */
[----:B------:R-:W-:Y:S01]  /*63e0*/  UIMAD.WIDE.U32 UR6, UR6, UR7, URZ ;  /* 0x00000007060672a5 */ /* 0x000fe2000f8e003f */
[----:B------:R-:W-:Y:S01]  /*63f0*/  IMAD.MOV.U32 R11, RZ, RZ, 0x1 ;  /* 0x00000001ff0b7424 */ /* 0x000fe200078e00ff */
[----:B------:R-:W-:Y:S01]  /*6400*/  USHF.L.U32 UR17, UR9, UR5, URZ ;  /* 0x0000000509117299 */ /* 0x000fe2000800063f */
[----:B------:R-:W-:Y:S01]  /*6410*/  LOP3.LUT R8, R19, 0x2, RZ, 0xfc, !PT ;  /* 0x0000000213087812 */ /* 0x000fe200078efcff */
[----:B------:R-:W-:Y:S01]  /*6420*/  ULDC UR4, c[0x0][0x600] ;  /* 0x0001800000047ab9 */ /* 0x000fe20000000800 */
[----:B------:R-:W-:Y:S01]  /*6430*/  ULDC UR5, c[0x0][0x14] ;  /* 0x0000050000057ab9 */ /* 0x000fe20000000800 */
[----:B------:R-:W-:-:S02]  /*6440*/  UIADD3 UR4, UR4, -0x1, URZ ;  /* 0xffffffff04047890 */ /* 0x000fc4000fffe03f */
[----:B------:R-:W-:Y:S02]  /*6450*/  UIMAD.WIDE.U32 UR22, UR6, UR5, URZ ;  /* 0x00000005061672a5 */ /* 0x000fe4000f8e003f */
[----:B------:R-:W-:Y:S02]  /*6460*/  UIMAD UR13, UR7, UR5, URZ ;  /* 0x00000005070d72a4 */ /* 0x000fe4000f8e023f */
[----:B------:R-:W-:Y:S02]  /*6470*/  ULOP3.LUT UR16, URZ, UR8, URZ, 0x33, !UPT ;  /* 0x000000083f107292 */ /* 0x000fe4000f8e333f */
[----:B------:R-:W-:Y:S01]  /*6480*/  UIADD3 UR13, UR23, UR13, URZ ;  /* 0x0000000d170d7290 */ /* 0x000fe2000fffe03f */
[----:B0-----:R-:W-:Y:S01]  /*6490*/  VIADD R0, R0, 0x7f ;  /* 0x0000007f00007836 */ /* 0x001fe20000000000 */
[----:B------:R-:W-:-:S04]  /*64a0*/  ULDC.64 UR24, c[0x0][0x198] ;  /* 0x0000660000187ab9 */ /* 0x000fc80000000a00 */
[----:B------:R-:W-:Y:S01]  /*64b0*/  SHF.R.S32.HI R3, RZ, 0x1f, R0 ;  /* 0x0000001fff037819 */ /* 0x000fe20000011400 */
[----:B-1----:R-:W-:-:S03]  /*64c0*/  IMAD.U32 R9, RZ, RZ, UR10 ;  /* 0x0000000aff097e24 */ /* 0x002fc6000f8e00ff */
[----:B------:R-:W-:Y:S01]  /*64d0*/  LEA.HI R3, R3, R0, RZ, 0x7 ;  /* 0x0000000003037211 */ /* 0x000fe200078f38ff */
[----:B------:R-:W-:-:S03]  /*64e0*/  IMAD.MOV.U32 R0, RZ, RZ, 0x1 ;  /* 0x00000001ff007424 */ /* 0x000fc600078e00ff */
[----:B------:R-:W-:Y:S01]  /*64f0*/  SHF.R.S32.HI R10, RZ, 0x7, R3 ;  /* 0x00000007ff0a7819 */ /* 0x000fe20000011403 */
[----:B------:R-:W-:Y:S01]  /*6500*/  IMAD.MOV.U32 R3, RZ, RZ, RZ ;  /* 0x000000ffff037224 */ /* 0x000fe200078e00ff */
[----:B------:R-:W-:-:S03]  /*6510*/  LEA R12, R9, 0x100, 0xe ;  /* 0x00000100090c7811 */ /* 0x000fc600078e70ff */
[----:B------:R-:W-:-:S07]  /*6520*/  VIADD R13, R10, 0x1 ;  /* 0x000000010a0d7836 */ /* 0x000fce0000000000 */
.L_x_183:
[----:B------:R-:W-:-:S03]  /*6530*/  UMOV UR5, 0xffffffff ;  /* 0xffffffff00057882 */ /* 0x000fc60000000000 */
[----:B------:R-:W-:Y:S05]  /*6540*/  BRA.DIV UR5, `(.L_x_173) ;  /* 0x0000000e05d07947 */ /* 0x000fea000b800000 */
[----:B------:R-:W-:-:S13]  /*6550*/  ELECT P6, URZ, PT ;  /* 0x00000000003f782f */ /* 0x000fda00038c0000 */
.L_x_195:
[----:B------:R-:W0:Y:S01]  /*6560*/  LDC R4, c[0x0][0x28c] ;  /* 0x0000a300ff047b82 */ /* 0x000e220000000800 */
[----:B------:R-:W-:Y:S01]  /*6570*/  BSSY B1, `(.L_x_174) ;  /* 0x000003a000017945 */ /* 0x000fe20003800000 */
[----:B0-----:R-:W-:-:S13]  /*6580*/  ISETP.LT.OR P6, PT, R4, 0x1, !P6 ;  /* 0x000000010400780c */ /* 0x001fda00077c1670 */
[----:B------:R-:W-:Y:S05]  /*6590*/  @P6 BRA `(.L_x_175) ;  /* 0x0000000000dc6947 */ /* 0x000fea0003800000 */
[----:B------:R-:W-:Y:S02]  /*65a0*/  IMAD R20, R20, 0x2, R9 ;  /* 0x0000000214147824 */ /* 0x000fe400078e0209 */
[----:B------:R-:W-:Y:S02]  /*65b0*/  IMAD.SHL.U32 R21, R7, 0x40, RZ ;  /* 0x0000004007157824 */ /* 0x000fe400078e00ff */
[----:B------:R-:W-:Y:S02]  /*65c0*/  IMAD.MOV.U32 R24, RZ, RZ, RZ ;  /* 0x000000ffff187224 */ /* 0x000fe400078e00ff */
[----:B------:R-:W-:Y:S02]  /*65d0*/  IMAD.MOV.U32 R4, RZ, RZ, R13 ;  /* 0x000000ffff047224 */ /* 0x000fe400078e000d */
[----:B------:R-:W-:Y:S02]  /*65e0*/  IMAD.MOV.U32 R5, RZ, RZ, R0 ;  /* 0x000000ffff057224 */ /* 0x000fe400078e0000 */
[----:B------:R-:W-:-:S02]  /*65f0*/  IMAD.MOV.U32 R7, RZ, RZ, R3 ;  /* 0x000000ffff077224 */ /* 0x000fc400078e0003 */
[----:B------:R-:W-:-:S07]  /*6600*/  IMAD.SHL.U32 R20, R20, 0x80, RZ ;  /* 0x0000008014147824 */ /* 0x000fce00078e00ff */
.L_x_178:
[----:B------:R-:W0:Y:S01]  /*6610*/  S2UR UR5, SR_CgaCtaId ;  /* 0x00000000000579c3 */ /* 0x000e220000008800 */
[----:B------:R-:W-:Y:S02]  /*6620*/  MOV R14, 0x400 ;  /* 0x00000400000e7802 */ /* 0x000fe40000000f00 */
[----:B------:R-:W-:-:S13]  /*6630*/  LOP3.LUT P1, RZ, R18, 0x7f, RZ, 0xc0, !PT ;  /* 0x0000007f12ff7812 */ /* 0x000fda000782c0ff */
[----:B------:R-:W1:Y:S01]  /*6640*/  @!P1 LDC R15, c[0x0][0x500] ;  /* 0x00014000ff0f9b82 */ /* 0x000e620000000800 */
[----:B0-----:R-:W-:-:S05]  /*6650*/  IMAD.U32 R9, RZ, RZ, UR5 ;  /* 0x00000005ff097e24 */ /* 0x001fca000f8e00ff */
[----:B------:R-:W-:Y:S02]  /*6660*/  LEA R22, R9, R14, 0x18 ;  /* 0x0000000e09167211 */ /* 0x000fe400078ec0ff */
[----:B------:R-:W-:-:S03]  /*6670*/  SHF.L.U32 R14, R5, 0x1f, RZ ;  /* 0x0000001f050e7819 */ /* 0x000fc600000006ff */
[----:B------:R-:W-:-:S04]  /*6680*/  IMAD R23, R7, 0x8, R22 ;  /* 0x0000000807177824 */ /* 0x000fc800078e0216 */
[----:B------:R-:W0:Y:S02]  /*6690*/  SYNCS.PHASECHK.TRANS64.TRYWAIT P0, [R23+URZ+0x28], R14 ;  /* 0x0000280e170075a7 */ /* 0x000e24000800017f */
[----:B01----:R-:W-:Y:S05]  /*66a0*/  @!P0 BRA `(.L_x_176) ;  /* 0x0000000c00988947 */ /* 0x003fea0003800000 */
.L_x_196:
[----:B0-----:R-:W-:Y:S01]  /*66b0*/  PRMT R14, R8, 0x9910, RZ ;  /* 0x00009910080e7816 */ /* 0x001fe200000000ff */
[----:B------:R0:W-:Y:S03]  /*66c0*/  @!P1 SYNCS.ARRIVE.TRANS64 RZ, [R23+URZ], R15 ;  /* 0x0000000f17ff99a7 */ /* 0x0001e6000800003f */
[----:B------:R-:W-:-:S13]  /*66d0*/  ISETP.NE.AND P0, PT, R14, 0x2, PT ;  /* 0x000000020e00780c */ /* 0x000fda0003f05270 */
[----:B0-----:R-:W-:Y:S05]  /*66e0*/  @P0 BRA `(.L_x_177) ;  /* 0x0000000000040947 */ /* 0x001fea0003800000 */
[----:B------:R-:W-:Y:S01]  /*66f0*/  BPT.TRAP 0x1 ;  /* 0x000000040000795c */ /* 0x000fe20000300000 */
.L_x_177:
[C---:B------:R-:W-:Y:S01]  /*6700*/  IMAD R14, R7.reuse, 0x8000, R12 ;  /* 0x00008000070e7824 */ /* 0x040fe200078e020c */
[----:B------:R-:W-:Y:S01]  /*6710*/  R2UR UR8, R22 ;  /* 0x00000000160872ca */ /* 0x000fe200000e0000 */
[----:B------:R-:W-:Y:S01]  /*6720*/  IMAD R22, R7, 0x2000, R22 ;  /* 0x0000200007167824 */ /* 0x000fe200078e0216 */
[----:B------:R-:W-:Y:S01]  /*6730*/  R2UR UR18, R20 ;  /* 0x00000000141272ca */ /* 0x000fe200000e0000 */
[----:B------:R-:W-:Y:S01]  /*6740*/  VIADD R4, R4, 0xffffffff ;  /* 0xffffffff04047836 */ /* 0x000fe20000000000 */
[----:B------:R-:W-:Y:S01]  /*6750*/  R2UR UR5, R14 ;  /* 0x000000000e0572ca */ /* 0x000fe200000e0000 */
[----:B------:R-:W-:Y:S01]  /*6760*/  UIADD3 UR6, UP0, UR24, 0xf0, URZ ;  /* 0x000000f018067890 */ /* 0x000fe2000ff1e03f */
[----:B------:R-:W-:Y:S01]  /*6770*/  R2UR UR11, R22 ;  /* 0x00000000160b72ca */ /* 0x000fe200000e0000 */
[----:B------:R-:W-:Y:S01]  /*6780*/  UIADD3 UR26, UP1, UR24, 0x1f0, URZ ;  /* 0x000001f0181a7890 */ /* 0x000fe2000ff3e03f */
[----:B------:R-:W-:Y:S01]  /*6790*/  R2UR UR9, R23 ;  /* 0x00000000170972ca */ /* 0x000fe200000e0000 */
[----:B------:R-:W-:Y:S01]  /*67a0*/  UIADD3.X UR7, URZ, UR25, URZ, UP0, !UPT ;  /* 0x000000193f077290 */ /* 0x000fe200087fe43f */
[----:B------:R-:W-:Y:S01]  /*67b0*/  R2UR UR10, R24 ;  /* 0x00000000180a72ca */ /* 0x000fe200000e0000 */
[----:B------:R-:W-:Y:S01]  /*67c0*/  VIADD R7, R7, 0x1 ;  /* 0x0000000107077836 */ /* 0x000fe20000000000 */
[----:B------:R-:W-:Y:S01]  /*67d0*/  R2UR UR12, R6 ;  /* 0x00000000060c72ca */ /* 0x000fe200000e0000 */
[----:B------:R-:W-:Y:S01]  /*67e0*/  UIADD3.X UR27, URZ, UR25, URZ, UP1, !UPT ;  /* 0x000000193f1b7290 */ /* 0x000fe20008ffe43f */
[----:B------:R-:W-:Y:S01]  /*67f0*/  R2UR UR19, R21 ;  /* 0x00000000151372ca */ /* 0x000fe200000e0000 */
[----:B------:R-:W-:Y:S01]  /*6800*/  UMOV UR20, 0x30000 ;  /* 0x0003000000147882 */ /* 0x000fe20000000000 */
[----:B------:R-:W-:Y:S01]  /*6810*/  ISETP.GT.AND P1, PT, R4, 0x1, PT ;  /* 0x000000010400780c */ /* 0x000fe20003f24270 */
[----:B------:R-:W-:Y:S01]  /*6820*/  UIADD3 UR8, UR8, UR5, URZ ;  /* 0x0000000508087290 */ /* 0x000fe2000fffe03f */
[----:B------:R-:W-:Y:S01]  /*6830*/  ISETP.NE.AND P0, PT, R7, 0x5, PT ;  /* 0x000000050700780c */ /* 0x000fe20003f05270 */
[----:B------:R-:W-:Y:S01]  /*6840*/  UIADD3 UR5, UR11, 0x28100, URZ ;  /* 0x000281000b057890 */ /* 0x000fe2000fffe03f */
[----:B------:R-:W-:Y:S01]  /*6850*/  VIADD R24, R24, 0x80 ;  /* 0x0000008018187836 */ /* 0x000fe20000000000 */
[----:B------:R-:W-:Y:S01]  /*6860*/  UMOV UR14, 0x0 ;  /* 0x00000000000e7882 */ /* 0x000fe20000000000 */
[----:B------:R-:W-:Y:S01]  /*6870*/  UMOV UR15, 0x10000000 ;  /* 0x10000000000f7882 */ /* 0x000fe20000000000 */
[----:B------:R-:W-:Y:S01]  /*6880*/  UMOV UR11, UR18 ;  /* 0x00000012000b7c82 */ /* 0x000fe20008000000 */
[----:B------:R-:W-:-:S02]  /*6890*/  SEL R14, RZ, 0x1, P0 ;  /* 0x00000001ff0e7807 */ /* 0x000fc40000000000 */
[----:B------:R0:W-:Y:S01]  /*68a0*/  UTMALDG.3D.MULTICAST [UR8], [UR6], UR20, desc[UR14] ;  /* 0x00000e08060073b4 */ /* 0x0001e20008011814 */
[----:B------:R-:W-:Y:S02]  /*68b0*/  SEL R7, R7, RZ, P0 ;  /* 0x000000ff07077207 */ /* 0x000fe40000000000 */
[----:B------:R-:W-:Y:S01]  /*68c0*/  LOP3.LUT R5, R5, R14, RZ, 0x3c, !PT ;  /* 0x0000000e05057212 */ /* 0x000fe200078e3cff */
[----:B0-----:R-:W-:Y:S01]  /*68d0*/  UMOV UR8, UR5 ;  /* 0x0000000500087c82 */ /* 0x001fe20008000000 */
[----:B------:R-:W-:Y:S02]  /*68e0*/  UMOV UR11, UR19 ;  /* 0x00000013000b7c82 */ /* 0x000fe40008000000 */
[----:B------:R0:W-:Y:S02]  /*68f0*/  UTMALDG.3D [UR8], [UR26], desc[UR14] ;  /* 0x00000e081a0075b4 */ /* 0x0001e40008011000 */
[----:B0-----:R-:W-:Y:S05]  /*6900*/  @P1 BRA `(.L_x_178) ;  /* 0xfffffffc00401947 */ /* 0x001fea000383ffff */
.L_x_175:
[----:B------:R-:W-:Y:S05]  /*6910*/  BSYNC B1 ;  /* 0x0000000000017941 */ /* 0x000fea0003800000 */
.L_x_174:
[----:B------:R-:W-:Y:S01]  /*6920*/  LOP3.LUT P1, RZ, R11, 0xff, RZ, 0xc0, !PT ;  /* 0x000000ff0bff7812 */ /* 0x000fe2000782c0ff */
[C---:B------:R-:W-:Y:S01]  /*6930*/  IMAD.IADD R6, R10.reuse, 0x1, R3 ;  /* 0x000000010a067824 */ /* 0x040fe200078e0203 */
[----:B------:R-:W-:Y:S01]  /*6940*/  ULDC.64 UR6, c[0x0][0x650] ;  /* 0x0001940000067ab9 */ /* 0x000fe20000000a00 */
[----:B------:R-:W-:Y:S01]  /*6950*/  ISETP.GE.U32.AND P2, PT, R10, 0x5, PT ;  /* 0x000000050a00780c */ /* 0x000fe20003f46070 */
[----:B------:R-:W-:Y:S01]  /*6960*/  BSSY B1, `(.L_x_179) ;  /* 0x000006c000017945 */ /* 0x000fe20003800000 */
[----:B------:R-:W-:Y:S01]  /*6970*/  IMAD.MOV.U32 R20, RZ, RZ, -0x1 ;  /* 0xffffffffff147424 */ /* 0x000fe200078e00ff */
[----:B------:R-:W-:Y:S01]  /*6980*/  ISETP.GT.U32.AND P0, PT, R6, 0x4, PT ;  /* 0x000000040600780c */ /* 0x000fe20003f04070 */
[----:B------:R-:W-:Y:S01]  /*6990*/  IMAD.MOV.U32 R7, RZ, RZ, -0x1 ;  /* 0xffffffffff077424 */ /* 0x000fe200078e00ff */
[----:B------:R-:W-:Y:S02]  /*69a0*/  PRMT R11, RZ, 0x7610, R11 ;  /* 0x00007610ff0b7816 */ /* 0x000fe4000000000b */
[----:B------:R-:W-:-:S03]  /*69b0*/  ISETP.LT.U32.AND P0, PT, R10, 0x5, P0 ;  /* 0x000000050a00780c */ /* 0x000fc60000701070 */
[----:B------:R-:W0:Y:S01]  /*69c0*/  @P1 S2R R9, SR_CgaCtaId ;  /* 0x0000000000091919 */ /* 0x000e220000008800 */
[----:B------:R-:W-:-:S04]  /*69d0*/  @P1 MOV R4, 0x400 ;  /* 0x0000040000041802 */ /* 0x000fc80000000f00 */
[----:B0-----:R-:W-:Y:S01]  /*69e0*/  @P1 LEA R3, R9, R4, 0x18 ;  /* 0x0000000409031211 */ /* 0x001fe200078ec0ff */
[----:B------:R-:W-:-:S03]  /*69f0*/  IMAD.WIDE.U32 R4, R6, -0x33333333, RZ ;  /* 0xcccccccd06047825 */ /* 0x000fc600078e00ff */
[----:B------:R0:W-:Y:S01]  /*6a00*/  @P1 SYNCS.ARRIVE.TRANS64.A1T0 RZ, [R3+URZ+0x68], RZ ;  /* 0x000068ff03ff19a7 */ /* 0x0001e2000810003f */
[----:B------:R-:W-:Y:S02]  /*6a10*/  IADD3 R16, P1, R16, UR22, RZ ;  /* 0x0000001610107c10 */ /* 0x000fe4000ff3e0ff */
[----:B------:R-:W-:Y:S02]  /*6a20*/  SHF.R.U32.HI R5, RZ, 0x2, R5 ;  /* 0x00000002ff057819 */ /* 0x000fe40000011605 */
[----:B------:R-:W-:Y:S02]  /*6a30*/  IADD3.X R17, R17, UR13, RZ, P1, !PT ;  /* 0x0000000d11117c10 */ /* 0x000fe40008ffe4ff */
[----:B------:R-:W-:Y:S02]  /*6a40*/  PRMT R4, RZ, 0x7610, R4 ;  /* 0x00007610ff047816 */ /* 0x000fe40000000004 */
[----:B0-----:R-:W-:Y:S02]  /*6a50*/  SEL R3, RZ, 0x1, !P0 ;  /* 0x00000001ff037807 */ /* 0x001fe40004000000 */
[----:B------:R-:W-:-:S02]  /*6a60*/  ISETP.GE.U32.AND P0, PT, R16, UR6, PT ;  /* 0x0000000610007c0c */ /* 0x000fc4000bf06070 */
[----:B------:R-:W-:Y:S01]  /*6a70*/  LOP3.LUT R0, R0, R3, RZ, 0x3c, !PT ;  /* 0x0000000300007212 */ /* 0x000fe200078e3cff */
[----:B------:R-:W-:Y:S01]  /*6a80*/  IMAD R3, R5, -0x5, R6 ;  /* 0xfffffffb05037824 */ /* 0x000fe200078e0206 */
[----:B------:R-:W-:Y:S01]  /*6a90*/  ISETP.GE.U32.AND.EX P0, PT, R17, UR7, PT, P0 ;  /* 0x0000000711007c0c */ /* 0x000fe2000bf06100 */
[----:B------:R-:W-:Y:S01]  /*6aa0*/  IMAD.MOV.U32 R6, RZ, RZ, -0x1 ;  /* 0xffffffffff067424 */ /* 0x000fe200078e00ff */
[----:B------:R-:W-:-:S11]  /*6ab0*/  @P2 LOP3.LUT R0, R0, 0x1, R5, 0x78, !PT ;  /* 0x0000000100002812 */ /* 0x000fd600078e7805 */
[----:B------:R-:W-:Y:S05]  /*6ac0*/  @P0 BRA `(.L_x_180) ;  /* 0x0000000400540947 */ /* 0x000fea0003800000 */
[----:B------:R-:W0:Y:S01]  /*6ad0*/  S2R R15, SR_CTAID.X ;  /* 0x00000000000f7919 */ /* 0x000e220000002500 */
[----:B------:R-:W-:Y:S01]  /*6ae0*/  ULDC.64 UR6, c[0x0][0x628] ;  /* 0x00018a0000067ab9 */ /* 0x000fe20000000a00 */
[----:B------:R-:W-:Y:S01]  /*6af0*/  ULDC UR8, c[0x0][0x630] ;  /* 0x00018c0000087ab9 */ /* 0x000fe20000000800 */
[----:B------:R-:W-:Y:S01]  /*6b00*/  ISETP.NE.U32.AND P0, PT, RZ, UR6, PT ;  /* 0x00000006ff007c0c */ /* 0x000fe2000bf05070 */
[----:B------:R-:W1:Y:S01]  /*6b10*/  S2R R20, SR_CTAID.Y ;  /* 0x0000000000147919 */ /* 0x000e620000002600 */
[----:B------:R-:W-:Y:S01]  /*6b20*/  ULDC UR9, c[0x0][0x150] ;  /* 0x0000540000097ab9 */ /* 0x000fe20000000800 */
[----:B------:R-:W-:Y:S01]  /*6b30*/  IMAD.MOV.U32 R4, RZ, RZ, R16 ;  /* 0x000000ffff047224 */ /* 0x000fe200078e0010 */
[----:B------:R-:W-:Y:S01]  /*6b40*/  ISETP.NE.AND.EX P0, PT, RZ, UR7, PT, P0 ;  /* 0x00000007ff007c0c */ /* 0x000fe2000bf05300 */
[----:B------:R-:W-:Y:S01]  /*6b50*/  IMAD.MOV.U32 R5, RZ, RZ, R17 ;  /* 0x000000ffff057224 */ /* 0x000fe200078e0011 */
[----:B0-----:R-:W-:-:S11]  /*6b60*/  I2FP.F32.U32 R22, R15 ;  /* 0x0000000f00167245 */ /* 0x001fd60000201000 */
[----:B------:R-:W-:Y:S05]  /*6b70*/  @!P0 BRA `(.L_x_181) ;  /* 0x0000000000288947 */ /* 0x000fea0003800000 */
[----:B------:R-:W-:Y:S02]  /*6b80*/  ULDC UR5, c[0x0][0x634] ;  /* 0x00018d0000057ab9 */ /* 0x000fe40000000800 */
[----:B------:R-:W-:-:S05]  /*6b90*/  IADD3 R5, P0, R16, UR5, RZ ;  /* 0x0000000510057c10 */ /* 0x000fca000ff1e0ff */
[----:B------:R-:W-:-:S04]  /*6ba0*/  IMAD.X R21, RZ, RZ, R17, P0 ;  /* 0x000000ffff157224 */ /* 0x000fc800000e0611 */
[----:B------:R-:W-:-:S04]  /*6bb0*/  IMAD.WIDE.U32 R6, R21, UR6, RZ ;  /* 0x0000000615067c25 */ /* 0x000fc8000f8e00ff */
[----:B------:R-:W-:-:S04]  /*6bc0*/  IMAD.WIDE.U32 R6, P0, R5, UR7, R6 ;  /* 0x0000000705067c25 */ /* 0x000fc8000f800006 */
[----:B------:R-:W-:-:S04]  /*6bd0*/  IMAD.WIDE.U32 R4, R5, UR6, RZ ;  /* 0x0000000605047c25 */ /* 0x000fc8000f8e00ff */
[----:B------:R-:W-:Y:S01]  /*6be0*/  IMAD.MOV.U32 R4, RZ, RZ, R7 ;  /* 0x000000ffff047224 */ /* 0x000fe200078e0007 */
[----:B------:R-:W-:Y:S01]  /*6bf0*/  IADD3 RZ, P1, R5, R6, RZ ;  /* 0x0000000605ff7210 */ /* 0x000fe20007f3e0ff */
[----:B------:R-:W-:-:S04]  /*6c00*/  IMAD.X R5, RZ, RZ, RZ, P0 ;  /* 0x000000ffff057224 */ /* 0x000fc800000e06ff */
[----:B------:R-:W-:-:S08]  /*6c10*/  IMAD.WIDE.U32.X R4, R21, UR7, R4, P1 ;  /* 0x0000000715047c25 */ /* 0x000fd000088e0404 */
.L_x_181:
[--C-:B------:R-:W-:Y:S01]  /*6c20*/  SHF.R.U64 R14, R4, UR8, R5.reuse ;  /* 0x00000008040e7c19 */ /* 0x100fe20008001205 */
[----:B------:R-:W-:Y:S01]  /*6c30*/  FMUL R22, R22, UR9 ;  /* 0x0000000916167c20 */ /* 0x000fe20008400000 */
[----:B------:R-:W-:Y:S01]  /*6c40*/  SHF.R.U32.HI R4, RZ, UR8, R5 ;  /* 0x00000008ff047c19 */ /* 0x000fe20008011605 */
[----:B------:R-:W0:Y:S01]  /*6c50*/  LDC R6, c[0x0][0x144] ;  /* 0x00005100ff067b82 */ /* 0x000e220000000800 */
[----:B------:R-:W-:Y:S01]  /*6c60*/  IADD3 R5, P0, RZ, -R14, RZ ;  /* 0x8000000eff057210 */ /* 0x000fe20007f1e0ff */
[----:B------:R-:W-:Y:S01]  /*6c70*/  ULDC UR5, c[0x0][0x154] ;  /* 0x0000550000057ab9 */ /* 0x000fe20000000800 */
[----:B-1----:R-:W-:Y:S01]  /*6c80*/  I2FP.F32.U32 R7, R20 ;  /* 0x0000001400077245 */ /* 0x002fe20000201000 */
[----:B------:R-:W1:Y:S01]  /*6c90*/  F2I.U32.TRUNC.NTZ R22, R22 ;  /* 0x0000001600167305 */ /* 0x000e62000020f000 */
[----:B------:R-:W-:Y:S01]  /*6ca0*/  ULDC.64 UR6, c[0x0][0x620] ;  /* 0x0001880000067ab9 */ /* 0x000fe20000000a00 */
[----:B------:R-:W-:Y:S01]  /*6cb0*/  IMAD.X R4, RZ, RZ, ~R4, P0 ;  /* 0x000000ffff047224 */ /* 0x000fe200000e0e04 */
[----:B------:R-:W-:Y:S01]  /*6cc0*/  ISETP.NE.AND P2, PT, R2, 0x1, PT ;  /* 0x000000010200780c */ /* 0x000fe20003f45270 */
[----:B------:R-:W-:Y:S01]  /*6cd0*/  FMUL R23, R7, UR5 ;  /* 0x0000000507177c20 */ /* 0x000fe20008400000 */
[----:B------:R-:W2:Y:S01]  /*6ce0*/  LDC R25, c[0x0][0x148] ;  /* 0x00005200ff197b82 */ /* 0x000ea20000000800 */
[----:B------:R-:W-:Y:S01]  /*6cf0*/  IMAD R4, R4, UR6, RZ ;  /* 0x0000000604047c24 */ /* 0x000fe2000f8e02ff */
[----:B------:R-:W-:-:S03]  /*6d00*/  ULDC UR5, c[0x0][0x618] ;  /* 0x0001860000057ab9 */ /* 0x000fc60000000800 */
[----:B------:R-:W3:Y:S01]  /*6d10*/  F2I.U32.TRUNC.NTZ R23, R23 ;  /* 0x0000001700177305 */ /* 0x000ee2000020f000 */
[C---:B------:R-:W-:Y:S02]  /*6d20*/  IMAD R7, R5.reuse, UR7, R4 ;  /* 0x0000000705077c24 */ /* 0x040fe4000f8e0204 */
[----:B------:R-:W-:Y:S01]  /*6d30*/  IMAD.WIDE.U32 R4, R5, UR6, R16 ;  /* 0x0000000605047c25 */ /* 0x000fe2000f8e0010 */
[----:B------:R-:W-:Y:S02]  /*6d40*/  ULDC.64 UR6, c[0x0][0x640] ;  /* 0x0001900000067ab9 */ /* 0x000fe40000000a00 */
[----:B------:R-:W-:Y:S01]  /*6d50*/  ISETP.NE.U32.AND P0, PT, RZ, UR6, PT ;  /* 0x00000006ff007c0c */ /* 0x000fe2000bf05070 */
[----:B------:R-:W-:Y:S02]  /*6d60*/  IMAD.IADD R5, R5, 0x1, R7 ;  /* 0x0000000105057824 */ /* 0x000fe400078e0207 */
[----:B-1----:R-:W-:Y:S01]  /*6d70*/  IMAD.MOV R22, RZ, RZ, -R22 ;  /* 0x000000ffff167224 */ /* 0x002fe200078e0a16 */
[----:B------:R-:W-:-:S02]  /*6d80*/  ISETP.NE.AND.EX P0, PT, RZ, UR7, PT, P0 ;  /* 0x00000007ff007c0c */ /* 0x000fc4000bf05300 */
[----:B------:R-:W-:Y:S01]  /*6d90*/  SHF.R.U64 R21, R4, UR5, R5 ;  /* 0x0000000504157c19 */ /* 0x000fe20008001205 */
[----:B0-----:R-:W-:Y:S01]  /*6da0*/  IMAD R15, R6, R22, R15 ;  /* 0x00000016060f7224 */ /* 0x001fe200078e020f */
[----:B------:R-:W-:Y:S01]  /*6db0*/  SHF.R.U32.HI R4, RZ, UR5, R5 ;  /* 0x00000005ff047c19 */ /* 0x000fe20008011605 */
[----:B------:R-:W-:Y:S01]  /*6dc0*/  ULDC UR5, c[0x0][0x608] ;  /* 0x0001820000057ab9 */ /* 0x000fe20000000800 */
[----:B---3--:R-:W-:Y:S02]  /*6dd0*/  IMAD.MOV R6, RZ, RZ, -R23 ;  /* 0x000000ffff067224 */ /* 0x008fe400078e0a17 */
[--C-:B------:R-:W-:Y:S02]  /*6de0*/  SHF.R.U64 R22, R21, UR5, R4.reuse ;  /* 0x0000000515167c19 */ /* 0x100fe40008001204 */
[----:B------:R-:W-:Y:S01]  /*6df0*/  SHF.R.U32.HI R5, RZ, UR5, R4 ;  /* 0x00000005ff057c19 */ /* 0x000fe20008011604 */
[----:B------:R-:W-:Y:S01]  /*6e00*/  ULDC UR5, c[0x0][0x658] ;  /* 0x0001960000057ab9 */ /* 0x000fe20000000800 */
[----:B--2---:R-:W-:-:S02]  /*6e10*/  @P2 IMAD R15, R25, R6, R20 ;  /* 0x00000006190f2224 */ /* 0x004fc400078e0214 */
[--C-:B------:R-:W-:Y:S02]  /*6e20*/  SHF.R.U64 R20, R22, UR5, R5.reuse ;  /* 0x0000000516147c19 */ /* 0x100fe40008001205 */
[----:B------:R-:W-:-:S03]  /*6e30*/  SHF.R.U32.HI R23, RZ, UR5, R5 ;  /* 0x00000005ff177c19 */ /* 0x000fc60008011605 */
[----:B------:R-:W-:Y:S02]  /*6e40*/  IMAD.MOV.U32 R6, RZ, RZ, R20 ;  /* 0x000000ffff067224 */ /* 0x000fe400078e0014 */
[----:B------:R-:W-:Y:S01]  /*6e50*/  IMAD.MOV.U32 R5, RZ, RZ, R23 ;  /* 0x000000ffff057224 */ /* 0x000fe200078e0017 */
[----:B------:R-:W-:Y:S06]  /*6e60*/  @!P0 BRA `(.L_x_182) ;  /* 0x00000000002c8947 */ /* 0x000fec0003800000 */
        /* <DEDUP_REMOVED lines=9> */
[----:B------:R-:W-:-:S04]  /*6f00*/  IMAD.WIDE.U32.X R4, R23, UR7, R4, P1 ;  /* 0x0000000717047c25 */ /* 0x000fc800088e0404 */
[----:B------:R-:W-:-:S07]  /*6f10*/  IMAD.MOV.U32 R6, RZ, RZ, R4 ;  /* 0x000000ffff067224 */ /* 0x000fce00078e0004 */
.L_x_182:
[----:B------:R-:W-:Y:S01]  /*6f20*/  ULDC UR5, c[0x0][0x648] ;  /* 0x0001920000057ab9 */ /* 0x000fe20000000800 */
[----:B------:R-:W-:Y:S01]  /*6f30*/  LOP3.LUT R4, R22, UR16, RZ, 0xc0, !PT ;  /* 0x0000001016047c12 */ /* 0x000fe2000f8ec0ff */
[----:B------:R-:W-:Y:S01]  /*6f40*/  ULDC UR6, c[0x0][0x610] ;  /* 0x0001840000067ab9 */ /* 0x000fe20000000800 */
[----:B------:R-:W-:Y:S01]  /*6f50*/  SHF.R.U64 R5, R6, UR5, R5 ;  /* 0x0000000506057c19 */ /* 0x000fe20008001205 */
[----:B------:R-:W-:Y:S01]  /*6f60*/  ULDC UR5, c[0x0][0x638] ;  /* 0x00018e0000057ab9 */ /* 0x000fe20000000800 */
[----:B------:R-:W-:Y:S01]  /*6f70*/  LOP3.LUT R21, R21, UR4, RZ, 0xc0, !PT ;  /* 0x0000000415157c12 */ /* 0x000fe2000f8ec0ff */
[----:B------:R-:W-:Y:S02]  /*6f80*/  IMAD.MOV.U32 R6, RZ, RZ, R14 ;  /* 0x000000ffff067224 */ /* 0x000fe400078e000e */
[----:B------:R-:W-:Y:S02]  /*6f90*/  IMAD.MOV R7, RZ, RZ, -R5 ;  /* 0x000000ffff077224 */ /* 0x000fe400078e0a05 */
[----:B------:R-:W-:-:S02]  /*6fa0*/  IMAD R4, R5, UR17, R4 ;  /* 0x0000001105047c24 */ /* 0x000fc4000f8e0204 */
[----:B------:R-:W-:Y:S01]  /*6fb0*/  IMAD R20, R7, UR5, R20 ;  /* 0x0000000507147c24 */ /* 0x000fe2000f8e0214 */
[----:B------:R-:W-:Y:S01]  /*6fc0*/  ULDC UR5, c[0x0][0x600] ;  /* 0x0001800000057ab9 */ /* 0x000fe20000000800 */
[----:B------:R-:W-:Y:S02]  /*6fd0*/  IMAD R15, R4, UR6, R15 ;  /* 0x00000006040f7c24 */ /* 0x000fe4000f8e020f */
[----:B------:R-:W-:Y:S02]  /*6fe0*/  IMAD R20, R20, UR5, R21 ;  /* 0x0000000514147c24 */ /* 0x000fe4000f8e0215 */
[----:B------:R-:W-:-:S03]  /*6ff0*/  IMAD.MOV.U32 R4, RZ, RZ, 0x1 ;  /* 0x00000001ff047424 */ /* 0x000fc600078e00ff */
[----:B------:R-:W-:Y:S02]  /*7000*/  SEL R7, R20, R15, !P2 ;  /* 0x0000000f14077207 */ /* 0x000fe40005000000 */
[----:B------:R-:W-:-:S07]  /*7010*/  SEL R20, R15, R20, !P2 ;  /* 0x000000140f147207 */ /* 0x000fce0005000000 */
.L_x_180:
[----:B------:R-:W-:Y:S05]  /*7020*/  BSYNC B1 ;  /* 0x0000000000017941 */ /* 0x000fea0003800000 */
.L_x_179:
[----:B------:R-:W-:-:S13]  /*7030*/  LOP3.LUT P0, RZ, R4, 0xff, RZ, 0xc0, !PT ;  /* 0x000000ff04ff7812 */ /* 0x000fda000780c0ff */
[----:B------:R-:W-:Y:S05]  /*7040*/  @P0 BRA `(.L_x_183) ;  /* 0xfffffff400380947 */ /* 0x000fea000383ffff */
[----:B------:R-:W-:Y:S05]  /*7050*/  BSYNC B0 ;  /* 0x0000000000007941 */ /* 0x000fea0003800000 */
.L_x_172:
[----:B------:R-:W-:-:S03]  /*7060*/  UMOV UR5, 0xffffffff ;  /* 0xffffffff00057882 */ /* 0x000fc60000000000 */
[----:B------:R-:W-:Y:S05]  /*7070*/  BRA.DIV UR5, `(.L_x_184) ;  /* 0x0000000605387947 */ /* 0x000fea000b800000 */
[----:B------:R-:W-:-:S13]  /*7080*/  ELECT P6, URZ, PT ;  /* 0x00000000003f782f */ /* 0x000fda00038c0000 */
.L_x_199:
[----:B------:R-:W-:Y:S04]  /*7090*/  BSSY B0, `(.L_x_185) ;  /* 0x0000034000007945 */ /* 0x000fe80003800000 */
[----:B------:R-:W-:Y:S05]  /*70a0*/  @!P6 BRA `(.L_x_186) ;  /* 0x0000000000c8e947 */ /* 0x000fea0003800000 */
[----:B------:R-:W-:-:S04]  /*70b0*/  LOP3.LUT R19, R19, 0x2, RZ, 0xfc, !PT ;  /* 0x0000000213137812 */ /* 0x000fc800078efcff */
[----:B------:R-:W-:-:S13]  /*70c0*/  ISETP.NE.AND P0, PT, R19, 0x3, PT ;  /* 0x000000031300780c */ /* 0x000fda0003f05270 */
[----:B------:R-:W-:Y:S05]  /*70d0*/  @!P0 BRA `(.L_x_187) ;  /* 0x0000000000048947 */ /* 0x000fea0003800000 */
[----:B------:R-:W-:Y:S01]  /*70e0*/  BPT.TRAP 0x1 ;  /* 0x000000040000795c */ /* 0x000fe20000300000 */
.L_x_187:
[----:B------:R-:W0:Y:S01]  /*70f0*/  S2R R5, SR_CgaCtaId ;  /* 0x0000000000057919 */ /* 0x000e220000008800 */
[----:B------:R-:W-:Y:S02]  /*7100*/  MOV R2, 0x400 ;  /* 0x0000040000027802 */ /* 0x000fe40000000f00 */
[----:B------:R-:W-:Y:S02]  /*7110*/  SHF.L.U32 R4, R0, 0x1f, RZ ;  /* 0x0000001f00047819 */ /* 0x000fe400000006ff */
[----:B0-----:R-:W-:-:S05]  /*7120*/  LEA R2, R5, R2, 0x18 ;  /* 0x0000000205027211 */ /* 0x001fca00078ec0ff */
[----:B------:R-:W-:-:S04]  /*7130*/  VIADD R2, R2, 0x28 ;  /* 0x0000002802027836 */ /* 0x000fc80000000000 */
[C---:B------:R-:W-:Y:S02]  /*7140*/  IMAD R7, R3.reuse, 0x8, R2 ;  /* 0x0000000803077824 */ /* 0x040fe400078e0202 */
[----:B------:R-:W-:Y:S02]  /*7150*/  VIADD R3, R3, 0x1 ;  /* 0x0000000103037836 */ /* 0x000fe40000000000 */
[----:B------:R-:W0:Y:S03]  /*7160*/  SYNCS.PHASECHK.TRANS64.TRYWAIT P0, [R7+URZ], R4 ;  /* 0x00000004070075a7 */ /* 0x000e26000800017f */
[----:B------:R-:W-:-:S04]  /*7170*/  ISETP.NE.AND P1, PT, R3, 0x5, PT ;  /* 0x000000050300780c */ /* 0x000fc80003f25270 */
[----:B------:R-:W-:Y:S02]  /*7180*/  SEL R5, RZ, 0x1, P1 ;  /* 0x00000001ff057807 */ /* 0x000fe40000800000 */
[----:B------:R-:W-:Y:S02]  /*7190*/  SEL R3, R3, RZ, P1 ;  /* 0x000000ff03037207 */ /* 0x000fe40000800000 */
[----:B------:R-:W-:-:S03]  /*71a0*/  LOP3.LUT R6, R0, R5, RZ, 0x3c, !PT ;  /* 0x0000000500067212 */ /* 0x000fc600078e3cff */
[----:B------:R-:W-:Y:S01]  /*71b0*/  IMAD R8, R3, 0x8, R2 ;  /* 0x0000000803087824 */ /* 0x000fe200078e0202 */
[----:B------:R-:W-:Y:S01]  /*71c0*/  SHF.L.U32 R5, R6, 0x1f, RZ ;  /* 0x0000001f06057819 */ /* 0x000fe200000006ff */
[----:B0-----:R-:W-:Y:S06]  /*71d0*/  @!P0 BRA `(.L_x_188) ;  /* 0x0000000400008947 */ /* 0x001fec0003800000 */
.L_x_200:
[----:B------:R-:W1:Y:S01]  /*71e0*/  SYNCS.PHASECHK.TRANS64.TRYWAIT P0, [R8+URZ], R5 ;  /* 0x00000005080075a7 */ /* 0x000e62000800017f */
[----:B------:R-:W-:-:S05]  /*71f0*/  VIADD R0, R3, 0x1 ;  /* 0x0000000103007836 */ /* 0x000fca0000000000 */
[----:B------:R-:W-:-:S04]  /*7200*/  ISETP.NE.AND P1, PT, R0, 0x5, PT ;  /* 0x000000050000780c */ /* 0x000fc80003f25270 */
[----:B------:R-:W-:Y:S02]  /*7210*/  SEL R3, RZ, 0x1, P1 ;  /* 0x00000001ff037807 */ /* 0x000fe40000800000 */
[----:B0-----:R-:W-:Y:S02]  /*7220*/  SEL R7, R0, RZ, P1 ;  /* 0x000000ff00077207 */ /* 0x001fe40000800000 */
[----:B------:R-:W-:-:S03]  /*7230*/  LOP3.LUT R6, R6, R3, RZ, 0x3c, !PT ;  /* 0x0000000306067212 */ /* 0x000fc600078e3cff */
[----:B------:R-:W-:Y:S01]  /*7240*/  IMAD R9, R7, 0x8, R2 ;  /* 0x0000000807097824 */ /* 0x000fe200078e0202 */
[----:B------:R-:W-:Y:S01]  /*7250*/  SHF.L.U32 R4, R6, 0x1f, RZ ;  /* 0x0000001f06047819 */ /* 0x000fe200000006ff */
[----:B-1----:R-:W-:Y:S06]  /*7260*/  @!P0 BRA `(.L_x_189) ;  /* 0x0000000000f08947 */ /* 0x002fec0003800000 */
.L_x_201:
[----:B------:R-:W1:Y:S01]  /*7270*/  SYNCS.PHASECHK.TRANS64.TRYWAIT P0, [R9+URZ], R4 ;  /* 0x00000004090075a7 */ /* 0x000e62000800017f */
[----:B------:R-:W-:-:S05]  /*7280*/  VIADD R0, R7, 0x1 ;  /* 0x0000000107007836 */ /* 0x000fca0000000000 */
[----:B------:R-:W-:-:S04]  /*7290*/  ISETP.NE.AND P1, PT, R0, 0x5, PT ;  /* 0x000000050000780c */ /* 0x000fc80003f25270 */
[----:B------:R-:W-:Y:S02]  /*72a0*/  SEL R3, RZ, 0x1, P1 ;  /* 0x00000001ff037807 */ /* 0x000fe40000800000 */
[----:B------:R-:W-:Y:S02]  /*72b0*/  SEL R7, R0, RZ, P1 ;  /* 0x000000ff00077207 */ /* 0x000fe40000800000 */
[----:B------:R-:W-:-:S03]  /*72c0*/  LOP3.LUT R11, R6, R3, RZ, 0x3c, !PT ;  /* 0x00000003060b7212 */ /* 0x000fc600078e3cff */
[----:B------:R-:W-:Y:S01]  /*72d0*/  IMAD R6, R7, 0x8, R2 ;  /* 0x0000000807067824 */ /* 0x000fe200078e0202 */
[----:B0-----:R-:W-:Y:S01]  /*72e0*/  SHF.L.U32 R5, R11, 0x1f, RZ ;  /* 0x0000001f0b057819 */ /* 0x001fe200000006ff */
[----:B-1----:R-:W-:Y:S06]  /*72f0*/  @!P0 BRA `(.L_x_190) ;  /* 0x0000000000e08947 */ /* 0x002fec0003800000 */
.L_x_202:
[----:B------:R-:W1:Y:S01]  /*7300*/  SYNCS.PHASECHK.TRANS64.TRYWAIT P0, [R6+URZ], R5 ;  /* 0x00000005060075a7 */ /* 0x000e62000800017f */
[----:B------:R-:W-:-:S05]  /*7310*/  VIADD R0, R7, 0x1 ;  /* 0x0000000107007836 */ /* 0x000fca0000000000 */
[----:B------:R-:W-:-:S04]  /*7320*/  ISETP.NE.AND P1, PT, R0, 0x5, PT ;  /* 0x000000050000780c */ /* 0x000fc80003f25270 */
[----:B0-----:R-:W-:Y:S02]  /*7330*/  SEL R4, RZ, 0x1, P1 ;  /* 0x00000001ff047807 */ /* 0x001fe40000800000 */
[----:B------:R-:W-:Y:S02]  /*7340*/  SEL R3, R0, RZ, P1 ;  /* 0x000000ff00037207 */ /* 0x000fe40000800000 */
[----:B------:R-:W-:Y:S01]  /*7350*/  LOP3.LUT R0, R11, R4, RZ, 0x3c, !PT ;  /* 0x000000040b007212 */ /* 0x000fe200078e3cff */
[----:B-1----:R-:W-:Y:S06]  /*7360*/  @!P0 BRA `(.L_x_191) ;  /* 0x0000000000d88947 */ /* 0x002fec0003800000 */
.L_x_203:
[----:B------:R-:W-:Y:S01]  /*7370*/  IMAD R3, R3, 0x8, R2 ;  /* 0x0000000803037824 */ /* 0x000fe200078e0202 */
[----:B------:R-:W-:-:S07]  /*7380*/  SHF.L.U32 R0, R0, 0x1f, RZ ;  /* 0x0000001f00007819 */ /* 0x000fce00000006ff */
.L_x_192:
[----:B-1----:R1:W2:Y:S02]  /*7390*/  SYNCS.PHASECHK.TRANS64.TRYWAIT P0, [R3+URZ], R0 ;  /* 0x00000000030075a7 */ /* 0x0022a4000800017f */
[----:B--2---:R-:W-:Y:S05]  /*73a0*/  @!P0 NANOSLEEP.SYNCS 0x989680 ;  /* 0x009896800000895d */ /* 0x004fea0003900000 */
[----:B------:R-:W2:Y:S02]  /*73b0*/  @!P0 SYNCS.PHASECHK.TRANS64 P0, [R3+URZ], R0 ;  /* 0x00000000030085a7 */ /* 0x000ea4000800007f */
[----:B--2---:R-:W-:Y:S05]  /*73c0*/  @!P0 BRA `(.L_x_192) ;  /* 0xfffffffc00f08947 */ /* 0x004fea000383ffff */
.L_x_186:
[----:B------:R-:W-:Y:S05]  /*73d0*/  BSYNC B0 ;  /* 0x0000000000007941 */ /* 0x000fea0003800000 */
.L_x_185:
[----:B------:R-:W-:Y:S05]  /*73e0*/  EXIT ;  /* 0x000000000000794d */ /* 0x000fea0003800000 */
.L_x_21:
[----:B---3--:R3:W4:Y:S02]  /*73f0*/  SYNCS.PHASECHK.TRANS64.TRYWAIT P1, [R3+URZ], R0 ;  /* 0x00000000030075a7 */ /* 0x008724000802017f */
[----:B----4-:R-:W-:Y:S05]  /*7400*/  @!P1 NANOSLEEP.SYNCS 0x989680 ;  /* 0x009896800000995d */ /* 0x010fea0003900000 */
[----:B------:R-:W4:Y:S02]  /*7410*/  @!P1 SYNCS.PHASECHK.TRANS64 P1, [R3+URZ], R0 ;  /* 0x00000000030095a7 */ /* 0x000f24000802007f */
[----:B----4-:R-:W-:Y:S05]  /*7420*/  @!P1 BRA `(.L_x_21) ;  /* 0xfffffffc00f09947 */ /* 0x010fea000383ffff */
[----:B------:R-:W-:Y:S05]  /*7430*/  BRA `(.L_x_20) ;  /* 0xffffffa000287947 */ /* 0x000fea000383ffff */
.L_x_26:
[----:B-1----:R1:W2:Y:S02]  /*7440*/  SYNCS.PHASECHK.TRANS64.TRYWAIT P1, [R5+URZ], R4 ;  /* 0x00000004050075a7 */ /* 0x0022a4000802017f */
[----:B--2---:R-:W-:Y:S05]  /*7450*/  @!P1 NANOSLEEP.SYNCS 0x989680 ;  /* 0x009896800000995d */ /* 0x004fea0003900000 */
[----:B------:R-:W2:Y:S02]  /*7460*/  @!P1 SYNCS.PHASECHK.TRANS64 P1, [R5+URZ], R4 ;  /* 0x00000004050095a7 */ /* 0x000ea4000802007f */
[----:B--2---:R-:W-:Y:S05]  /*7470*/  @!P1 BRA `(.L_x_26) ;  /* 0xfffffffc00f09947 */ /* 0x004fea000383ffff */
[----:B------:R-:W-:Y:S05]  /*7480*/  BRA `(.L_x_25) ;  /* 0xffffffa400747947 */ /* 0x000fea000383ffff */
.L_x_173:
[----:B------:R-:W-:Y:S01]  /*7490*/  BSSY B1, `(.L_x_193) ;  /* 0x0000006000017945 */ /* 0x000fe20003800000 */
[----:B------:R-:W-:-:S07]  /*74a0*/  IMAD.MOV.U32 R15, RZ, RZ, -0x1 ;  /* 0xffffffffff0f7424 */ /* 0x000fce00078e00ff */
[----:B------:R-:W-:Y:S05]  /*74b0*/  WARPSYNC.COLLECTIVE R15, `(.L_x_194) ;  /* 0x000000000f0c7348 */ /* 0x000fea0003c00000 */
[----:B------:R-:W-:Y:S02]  /*74c0*/  ELECT P6, UR62, PT ;  /* 0x00000000003e782f */ /* 0x000fe400038c0000 */
[----:B------:R-:W-:Y:S01]  /*74d0*/  MOV R14, UR62 ;  /* 0x0000003e000e7c02 */ /* 0x000fe20008000f00 */
[----:B------:R-:W-:Y:S10]  /*74e0*/  ENDCOLLECTIVE ;  /* 0x000000000000791b */ /* 0x000ff40003800000 */
.L_x_194:
[----:B------:R-:W-:Y:S05]  /*74f0*/  BSYNC B1 ;  /* 0x0000000000017941 */ /* 0x000fea0003800000 */
.L_x_193:
[----:B------:R-:W-:Y:S05]  /*7500*/  BRA `(.L_x_195) ;  /* 0xfffffff000147947 */ /* 0x000fea000383ffff */
.L_x_176:
[----:B0-----:R0:W1:Y:S02]  /*7510*/  SYNCS.PHASECHK.TRANS64.TRYWAIT P0, [R23+URZ+0x28], R14 ;  /* 0x0000280e170075a7 */ /* 0x001064000800017f */
[----:B-1----:R-:W-:Y:S05]  /*7520*/  @!P0 NANOSLEEP.SYNCS 0x989680 ;  /* 0x009896800000895d */ /* 0x002fea0003900000 */
[----:B------:R-:W1:Y:S02]  /*7530*/  @!P0 SYNCS.PHASECHK.TRANS64 P0, [R23+URZ+0x28], R14 ;  /* 0x0000280e170085a7 */ /* 0x000e64000800007f */
[----:B-1----:R-:W-:Y:S05]  /*7540*/  @!P0 BRA `(.L_x_176) ;  /* 0xfffffffc00f08947 */ /* 0x002fea000383ffff */
[----:B------:R-:W-:Y:S05]  /*7550*/  BRA `(.L_x_196) ;  /* 0xfffffff000547947 */ /* 0x000fea000383ffff */
.L_x_184:
[----:B------:R-:W-:Y:S01]  /*7560*/  BSSY B0, `(.L_x_197) ;  /* 0x0000006000007945 */ /* 0x000fe20003800000 */
[----:B------:R-:W-:-:S07]  /*7570*/  IMAD.MOV.U32 R15, RZ, RZ, -0x1 ;  /* 0xffffffffff0f7424 */ /* 0x000fce00078e00ff */
[----:B------:R-:W-:Y:S05]  /*7580*/  WARPSYNC.COLLECTIVE R15, `(.L_x_198) ;  /* 0x000000000f0c7348 */ /* 0x000fea0003c00000 */
[----:B------:R-:W-:Y:S02]  /*7590*/  ELECT P6, UR62, PT ;  /* 0x00000000003e782f */ /* 0x000fe400038c0000 */
[----:B------:R-:W-:Y:S01]  /*75a0*/  MOV R14, UR62 ;  /* 0x0000003e000e7c02 */ /* 0x000fe20008000f00 */
[----:B------:R-:W-:Y:S10]  /*75b0*/  ENDCOLLECTIVE ;  /* 0x000000000000791b */ /* 0x000ff40003800000 */
.L_x_198:
[----:B------:R-:W-:Y:S05]  /*75c0*/  BSYNC B0 ;  /* 0x0000000000007941 */ /* 0x000fea0003800000 */
.L_x_197:
[----:B------:R-:W-:Y:S05]  /*75d0*/  BRA `(.L_x_199) ;  /* 0xfffffff800ac7947 */ /* 0x000fea000383ffff */
.L_x_188:
[----:B0-----:R0:W1:Y:S02]  /*75e0*/  SYNCS.PHASECHK.TRANS64.TRYWAIT P0, [R7+URZ], R4 ;  /* 0x00000004070075a7 */ /* 0x001064000800017f */
[----:B-1----:R-:W-:Y:S05]  /*75f0*/  @!P0 NANOSLEEP.SYNCS 0x989680 ;  /* 0x009896800000895d */ /* 0x002fea0003900000 */
[----:B------:R-:W1:Y:S02]  /*7600*/  @!P0 SYNCS.PHASECHK.TRANS64 P0, [R7+URZ], R4 ;  /* 0x00000004070085a7 */ /* 0x000e64000800007f */
[----:B-1----:R-:W-:Y:S05]  /*7610*/  @!P0 BRA `(.L_x_188) ;  /* 0xfffffffc00f08947 */ /* 0x002fea000383ffff */
[----:B------:R-:W-:Y:S05]  /*7620*/  BRA `(.L_x_200) ;  /* 0xfffffff800ec7947 */ /* 0x000fea000383ffff */
.L_x_189:
[----:B0-----:R0:W1:Y:S02]  /*7630*/  SYNCS.PHASECHK.TRANS64.TRYWAIT P0, [R8+URZ], R5 ;  /* 0x00000005080075a7 */ /* 0x001064000800017f */
[----:B-1----:R-:W-:Y:S05]  /*7640*/  @!P0 NANOSLEEP.SYNCS 0x989680 ;  /* 0x009896800000895d */ /* 0x002fea0003900000 */
[----:B------:R-:W1:Y:S02]  /*7650*/  @!P0 SYNCS.PHASECHK.TRANS64 P0, [R8+URZ], R5 ;  /* 0x00000005080085a7 */ /* 0x000e64000800007f */
[----:B-1----:R-:W-:Y:S05]  /*7660*/  @!P0 BRA `(.L_x_189) ;  /* 0xfffffffc00f08947 */ /* 0x002fea000383ffff */
[----:B------:R-:W-:Y:S05]  /*7670*/  BRA `(.L_x_201) ;  /* 0xfffffff800fc7947 */ /* 0x000fea000383ffff */
.L_x_190:
[----:B0-----:R0:W1:Y:S02]  /*7680*/  SYNCS.PHASECHK.TRANS64.TRYWAIT P0, [R9+URZ], R4 ;  /* 0x00000004090075a7 */ /* 0x001064000800017f */
[----:B-1----:R-:W-:Y:S05]  /*7690*/  @!P0 NANOSLEEP.SYNCS 0x989680 ;  /* 0x009896800000895d */ /* 0x002fea0003900000 */
[----:B------:R-:W1:Y:S02]  /*76a0*/  @!P0 SYNCS.PHASECHK.TRANS64 P0, [R9+URZ], R4 ;  /* 0x00000004090085a7 */ /* 0x000e64000800007f */
[----:B-1----:R-:W-:Y:S05]  /*76b0*/  @!P0 BRA `(.L_x_190) ;  /* 0xfffffffc00f08947 */ /* 0x002fea000383ffff */
[----:B------:R-:W-:Y:S05]  /*76c0*/  BRA `(.L_x_202) ;  /* 0xfffffffc000c7947 */ /* 0x000fea000383ffff */
.L_x_191:
[----:B0-----:R0:W1:Y:S02]  /*76d0*/  SYNCS.PHASECHK.TRANS64.TRYWAIT P0, [R6+URZ], R5 ;  /* 0x00000005060075a7 */ /* 0x001064000800017f */
[----:B-1----:R-:W-:Y:S05]  /*76e0*/  @!P0 NANOSLEEP.SYNCS 0x989680 ;  /* 0x009896800000895d */ /* 0x002fea0003900000 */
[----:B------:R-:W1:Y:S02]  /*76f0*/  @!P0 SYNCS.PHASECHK.TRANS64 P0, [R6+URZ], R5 ;  /* 0x00000005060085a7 */ /* 0x000e64000800007f */
[----:B-1----:R-:W-:Y:S05]  /*7700*/  @!P0 BRA `(.L_x_191) ;  /* 0xfffffffc00f08947 */ /* 0x002fea000383ffff */
[----:B------:R-:W-:Y:S05]  /*7710*/  BRA `(.L_x_203) ;  /* 0xfffffffc00147947 */ /* 0x000fea000383ffff */
.L_x_204:
[----:B------:R-:W-:-:S00]  /*7720*/  BRA `(.L_x_204) ;  /* 0xfffffffc00fc7947 */ /* 0x000fc0000383ffff */
[----:B------:R-:W-:-:S00]  /*7730*/  NOP ;  /* 0x0000000000007918 */ /* 0x000fc00000000000 */
        /* <DEDUP_REMOVED lines=12> */
.L_x_205:


//--------------------- .nv.global.init           --------------------------
	.section	.nv.global.init,"aw",@progbits
.nv.global.init:
	.type		$str$22,@object
	.size		$str$22,($str$23 - $str$22)
$str$22:
        /*0000*/ 	.byte	0x6b, 0x5f, 0x74, 0x69, 0x6c, 0x65, 0x5f, 0x63, 0x6f, 0x75, 0x6e, 0x74, 0x20, 0x3e, 0x3d, 0x20
        /*0010*/ 	.byte	0x31, 0x00
	.type		$str$23,@object
	.size		$str$23,(__unnamed_1 - $str$23)
$str$23:
        /*0012*/ 	.byte	0x2f, 0x74, 0x6d, 0x70, 0x2f, 0x63, 0x75, 0x74, 0x6c, 0x61, 0x73, 0x73, 0x5f, 0x73, 0x77, 0x65
        /*0022*/ 	.byte	0x65, 0x70, 0x5f, 0x73, 0x72, 0x63, 0x2f, 0x69, 0x6e, 0x63, 0x6c, 0x75, 0x64, 0x65, 0x2f, 0x63
        /*0032*/ 	.byte	0x75, 0x74, 0x6c, 0x61, 0x73, 0x73, 0x2f, 0x67, 0x65, 0x6d, 0x6d, 0x2f, 0x63, 0x6f, 0x6c, 0x6c
        /*0042*/ 	.byte	0x65, 0x63, 0x74, 0x69, 0x76, 0x65, 0x2f, 0x73, 0x6d, 0x39, 0x30, 0x5f, 0x6d, 0x6d, 0x61, 0x5f
        /*0052*/ 	.byte	0x74, 0x6d, 0x61, 0x5f, 0x67, 0x6d, 0x6d, 0x61, 0x5f, 0x73, 0x73, 0x5f, 0x77, 0x61, 0x72, 0x70
        /*0062*/ 	.byte	0x73, 0x70, 0x65, 0x63, 0x69, 0x61, 0x6c, 0x69, 0x7a, 0x65, 0x64, 0x2e, 0x68, 0x70, 0x70, 0x00
	.type		__unnamed_1,@object
	.size		__unnamed_1,(.L_0 - __unnamed_1)
__unnamed_1:
        /*0072*/ 	.byte	0x76, 0x6f, 0x69, 0x64, 0x20, 0x63, 0x75, 0x74, 0x6c, 0x61, 0x73, 0x73, 0x3a, 0x3a, 0x67, 0x65
        /* <DEDUP_REMOVED lines=172> */
        /*0b42*/ 	.byte	0x3a, 0x3a, 0x69, 0x64, 0x65, 0x6e, 0x74, 0x69, 0x74, 0x79, 0x5d, 0x00
.L_0:


//--------------------- .nv.shared._ZN7cutlass13device_kernelINS_4gemm6kernel13GemmUniversalIN4cute5tupleIJiiiiEEENS1_10collective13CollectiveMmaINS1_34MainloopSm90TmaGmmaWarpSpecializedILi5ENS5_IJNS4_1CILi1EEENSA_ILi2EEESB_EEENS1_35KernelTmaWarpSpecializedCooperativeEEENS5_IJNSA_ILi256EEENSA_ILi64EEENSA_ILi128EEEEEEaNS5_IJlSB_lEEEaSK_NS4_8TiledMMAINS4_8MMA_AtomIJNS4_4SM904GMMA26MMA_64x64x32_S32S8S8_SS_TNEEEENS4_6LayoutINS5_IJSC_SB_SB_EEENS5_IJSB_NSA_ILi0EEEST_EEEEENS5_IJNS4_10UnderscoreESW_SW_EEEEENS4_23SM90_TMA_LOAD_MULTICASTENS4_14ComposedLayoutINS4_7SwizzleILi3ELi4ELi3EEENS4_18smem_ptr_flag_bitsILi8EEENSR_INS5_IJNSA_ILi8EEESI_EEENS5_IJSI_SB_EEEEEEEvNS4_8identityENS4_13SM90_TMA_LOADES19_vS1A_EENS_8epilogue10collective6detail29Sm90TmaWarpSpecializedAdapterINS1E_15DefaultEpilogueIaSK_SK_NS1D_6thread17LinearCombinationIaLi1EiiLNS1I_9ScaleType4KindE0ELNS_15FloatRoundStyleE2EaEENS1_15EpilogueDefaultEEEEEvvEEEEvNT_6ParamsE --------------------------
	.section	.nv.shared._ZN7cutlass13device_kernelINS_4gemm6kernel13GemmUniversalIN4cute5tupleIJiiiiEEENS1_10collective13CollectiveMmaINS1_34MainloopSm90TmaGmmaWarpSpecializedILi5ENS5_IJNS4_1CILi1EEENSA_ILi2EEESB_EEENS1_35KernelTmaWarpSpecializedCooperativeEEENS5_IJNSA_ILi256EEENSA_ILi64EEENSA_ILi128EEEEEEaNS5_IJlSB_lEEEaSK_NS4_8TiledMMAINS4_8MMA_AtomIJNS4_4SM904GMMA26MMA_64x64x32_S32S8S8_SS_TNEEEENS4_6LayoutINS5_IJSC_SB_SB_EEENS5_IJSB_NSA_ILi0EEEST_EEEEENS5_IJNS4_10UnderscoreESW_SW_EEEEENS4_23SM90_TMA_LOAD_MULTICASTENS4_14ComposedLayoutINS4_7SwizzleILi3ELi4ELi3EEENS4_18smem_ptr_flag_bitsILi8EEENSR_INS5_IJNSA_ILi8EEESI_EEENS5_IJSI_SB_EEEEEEEvNS4_8identityENS4_13SM90_TMA_LOADES19_vS1A_EENS_8epilogue10collective6detail29Sm90TmaWarpSpecializedAdapterINS1E_15DefaultEpilogueIaSK_SK_NS1D_6thread17LinearCombinationIaLi1EiiLNS1I_9ScaleType4KindE0ELNS_15FloatRoundStyleE2EaEENS1_15EpilogueDefaultEEEEEvvEEEEvNT_6ParamsE,"aw",@nobits
	.sectionflags	@""
	.align	16
	.zero		1024


//--------------------- .nv.shared.reserved.0     --------------------------
	.section	.nv.shared.reserved.0,"aw",@nobits
	.weak		__nv_reservedSMEM_offset_0_alias
	.size		__nv_reservedSMEM_offset_0_alias, 0, 0
	.other		__nv_reservedSMEM_offset_0_alias,@"STO_CUDA_RESERVED_SHARED STV_DEFAULT"
__nv_reservedSMEM_offset_0_alias:
	.zero		0


//--------------------- .nv.global                --------------------------
	.section	.nv.global,"aw",@nobits
.nv.global:
	.type		_ZN39_INTERNAL_1a2a15d3_4_k_cu_9c712d53_60064cute1_E,@object
	.size		_ZN39_INTERNAL_1a2a15d3_4_k_cu_9c712d53_60064cute1_E,(_ZN39_INTERNAL_1a2a15d3_4_k_cu_9c712d53_60064cuda3std3__45__cpo6cbeginE - _ZN39_INTERNAL_1a2a15d3_4_k_cu_9c712d53_60064cute1_E)
_ZN39_INTERNAL_1a2a15d3_4_k_cu_9c712d53_60064cute1_E:
	.zero		1
	.type		_ZN39_INTERNAL_1a2a15d3_4_k_cu_9c712d53_60064cuda3std3__45__cpo6cbeginE,@object
	.size		_ZN39_INTERNAL_1a2a15d3_4_k_cu_9c712d53_60064cuda3std3__45__cpo6cbeginE,(_ZN39_INTERNAL_1a2a15d3_4_k_cu_9c712d53_60064cuda3std3__48in_placeE - _ZN39_INTERNAL_1a2a15d3_4_k_cu_9c712d53_60064cuda3std3__45__cpo6cbeginE)
_ZN39_INTERNAL_1a2a15d3_4_k_cu_9c712d53_60064cuda3std3__45__cpo6cbeginE:
	.zero		1
	.type		_ZN39_INTERNAL_1a2a15d3_4_k_cu_9c712d53_60064cuda3std3__48in_placeE,@object
	.size		_ZN39_INTERNAL_1a2a15d3_4_k_cu_9c712d53_60064cuda3std3__48in_placeE,(_ZN39_INTERNAL_1a2a15d3_4_k_cu_9c712d53_60064cuda3std6ranges3__45__cpo9iter_moveE - _ZN39_INTERNAL_1a2a15d3_4_k_cu_9c712d53_60064cuda3std3__48in_placeE)
_ZN39_INTERNAL_1a2a15d3_4_k_cu_9c712d53_60064cuda3std3__48in_placeE:
	.zero		1
	.type		_ZN39_INTERNAL_1a2a15d3_4_k_cu_9c712d53_60064cuda3std6ranges3__45__cpo9iter_moveE,@object
	.size		_ZN39_INTERNAL_1a2a15d3_4_k_cu_9c712d53_60064cuda3std6ranges3__45__cpo9iter_moveE,(_ZN39_INTERNAL_1a2a15d3_4_k_cu_9c712d53_60064cuda3std3__45__cpo5beginE - _ZN39_INTERNAL_1a2a15d3_4_k_cu_9c712d53_60064cuda3std6ranges3__45__cpo9iter_moveE)
_ZN39_INTERNAL_1a2a15d3_4_k_cu_9c712d53_60064cuda3std6ranges3__45__cpo9iter_moveE:
	.zero		1
	.type		_ZN39_INTERNAL_1a2a15d3_4_k_cu_9c712d53_60064cuda3std3__45__cpo5beginE,@object
	.size		_ZN39_INTERNAL_1a2a15d3_4_k_cu_9c712d53_60064cuda3std3__45__cpo5beginE,(_ZN39_INTERNAL_1a2a15d3_4_k_cu_9c712d53_60064cuda3std3__441_GLOBAL__N__1a2a15d3_4_k_cu_9c712d53_60066ignoreE - _ZN39_INTERNAL_1a2a15d3_4_k_cu_9c712d53_60064cuda3std3__45__cpo5beginE)
_ZN39_INTERNAL_1a2a15d3_4_k_cu_9c712d53_60064cuda3std3__45__cpo5beginE:
	.zero		1
	.type		_ZN39_INTERNAL_1a2a15d3_4_k_cu_9c712d53_60064cuda3std3__441_GLOBAL__N__1a2a15d3_4_k_cu_9c712d53_60066ignoreE,@object
	.size		_ZN39_INTERNAL_1a2a15d3_4_k_cu_9c712d53_60064cuda3std3__441_GLOBAL__N__1a2a15d3_4_k_cu_9c712d53_60066ignoreE,(_ZN39_INTERNAL_1a2a15d3_4_k_cu_9c712d53_60064cute7productE - _ZN39_INTERNAL_1a2a15d3_4_k_cu_9c712d53_60064cuda3std3__441_GLOBAL__N__1a2a15d3_4_k_cu_9c712d53_60066ignoreE)
_ZN39_INTERNAL_1a2a15d3_4_k_cu_9c712d53_60064cuda3std3__441_GLOBAL__N__1a2a15d3_4_k_cu_9c712d53_60066ignoreE:
	.zero		1
	.type		_ZN39_INTERNAL_1a2a15d3_4_k_cu_9c712d53_60064cute7productE,@object
	.size		_ZN39_INTERNAL_1a2a15d3_4_k_cu_9c712d53_60064cute7productE,(_ZN39_INTERNAL_1a2a15d3_4_k_cu_9c712d53_60064cuda3std3__45__cpo3endE - _ZN39_INTERNAL_1a2a15d3_4_k_cu_9c712d53_60064cute7productE)
_ZN39_INTERNAL_1a2a15d3_4_k_cu_9c712d53_60064cute7productE:
	.zero		1
	.type		_ZN39_INTERNAL_1a2a15d3_4_k_cu_9c712d53_60064cuda3std3__45__cpo3endE,@object
	.size		_ZN39_INTERNAL_1a2a15d3_4_k_cu_9c712d53_60064cuda3std3__45__cpo3endE,(_ZN39_INTERNAL_1a2a15d3_4_k_cu_9c712d53_60064cuda3std3__419piecewise_constructE - _ZN39_INTERNAL_1a2a15d3_4_k_cu_9c712d53_60064cuda3std3__45__cpo3endE)
_ZN39_INTERNAL_1a2a15d3_4_k_cu_9c712d53_60064cuda3std3__45__cpo3endE:
	.zero		1
	.type		_ZN39_INTERNAL_1a2a15d3_4_k_cu_9c712d53_60064cuda3std3__419piecewise_constructE,@object
	.size		_ZN39_INTERNAL_1a2a15d3_4_k_cu_9c712d53_60064cuda3std3__419piecewise_constructE,(_ZN39_INTERNAL_1a2a15d3_4_k_cu_9c712d53_60064cuda3std3__45__cpo4cendE - _ZN39_INTERNAL_1a2a15d3_4_k_cu_9c712d53_60064cuda3std3__419piecewise_constructE)
_ZN39_INTERNAL_1a2a15d3_4_k_cu_9c712d53_60064cuda3std3__419piecewise_constructE:
	.zero		1
	.type		_ZN39_INTERNAL_1a2a15d3_4_k_cu_9c712d53_60064cuda3std3__45__cpo4cendE,@object
	.size		_ZN39_INTERNAL_1a2a15d3_4_k_cu_9c712d53_60064cuda3std3__45__cpo4cendE,(_ZN39_INTERNAL_1a2a15d3_4_k_cu_9c712d53_60064cuda3std6ranges3__45__cpo4swapE - _ZN39_INTERNAL_1a2a15d3_4_k_cu_9c712d53_60064cuda3std3__45__cpo4cendE)
_ZN39_INTERNAL_1a2a15d3_4_k_cu_9c712d53_60064cuda3std3__45__cpo4cendE:
	.zero		1
	.type		_ZN39_INTERNAL_1a2a15d3_4_k_cu_9c712d53_60064cuda3std6ranges3__45__cpo4swapE,@object
	.size		_ZN39_INTERNAL_1a2a15d3_4_k_cu_9c712d53_60064cuda3std6ranges3__45__cpo4swapE,(.L_8 - _ZN39_INTERNAL_1a2a15d3_4_k_cu_9c712d53_60064cuda3std6ranges3__45__cpo4swapE)
_ZN39_INTERNAL_1a2a15d3_4_k_cu_9c712d53_60064cuda3std6ranges3__45__cpo4swapE:
	.zero		1
.L_8:


//--------------------- .nv.constant0._ZN7cutlass13device_kernelINS_4gemm6kernel13GemmUniversalIN4cute5tupleIJiiiiEEENS1_10collective13CollectiveMmaINS1_34MainloopSm90TmaGmmaWarpSpecializedILi5ENS5_IJNS4_1CILi1EEENSA_ILi2EEESB_EEENS1_35KernelTmaWarpSpecializedCooperativeEEENS5_IJNSA_ILi256EEENSA_ILi64EEENSA_ILi128EEEEEEaNS5_IJlSB_lEEEaSK_NS4_8TiledMMAINS4_8MMA_AtomIJNS4_4SM904GMMA26MMA_64x64x32_S32S8S8_SS_TNEEEENS4_6LayoutINS5_IJSC_SB_SB_EEENS5_IJSB_NSA_ILi0EEEST_EEEEENS5_IJNS4_10UnderscoreESW_SW_EEEEENS4_23SM90_TMA_LOAD_MULTICASTENS4_14ComposedLayoutINS4_7SwizzleILi3ELi4ELi3EEENS4_18smem_ptr_flag_bitsILi8EEENSR_INS5_IJNSA_ILi8EEESI_EEENS5_IJSI_SB_EEEEEEEvNS4_8identityENS4_13SM90_TMA_LOADES19_vS1A_EENS_8epilogue10collective6detail29Sm90TmaWarpSpecializedAdapterINS1E_15DefaultEpilogueIaSK_SK_NS1D_6thread17LinearCombinationIaLi1EiiLNS1I_9ScaleType4KindE0ELNS_15FloatRoundStyleE2EaEENS1_15EpilogueDefaultEEEEEvvEEEEvNT_6ParamsE --------------------------
	.section	.nv.constant0._ZN7cutlass13device_kernelINS_4gemm6kernel13GemmUniversalIN4cute5tupleIJiiiiEEENS1_10collective13CollectiveMmaINS1_34MainloopSm90TmaGmmaWarpSpecializedILi5ENS5_IJNS4_1CILi1EEENSA_ILi2EEESB_EEENS1_35KernelTmaWarpSpecializedCooperativeEEENS5_IJNSA_ILi256EEENSA_ILi64EEENSA_ILi128EEEEEEaNS5_IJlSB_lEEEaSK_NS4_8TiledMMAINS4_8MMA_AtomIJNS4_4SM904GMMA26MMA_64x64x32_S32S8S8_SS_TNEEEENS4_6LayoutINS5_IJSC_SB_SB_EEENS5_IJSB_NSA_ILi0EEEST_EEEEENS5_IJNS4_10UnderscoreESW_SW_EEEEENS4_23SM90_TMA_LOAD_MULTICASTENS4_14ComposedLayoutINS4_7SwizzleILi3ELi4ELi3EEENS4_18smem_ptr_flag_bitsILi8EEENSR_INS5_IJNSA_ILi8EEESI_EEENS5_IJSI_SB_EEEEEEEvNS4_8identityENS4_13SM90_TMA_LOADES19_vS1A_EENS_8epilogue10collective6detail29Sm90TmaWarpSpecializedAdapterINS1E_15DefaultEpilogueIaSK_SK_NS1D_6thread17LinearCombinationIaLi1EiiLNS1I_9ScaleType4KindE0ELNS_15FloatRoundStyleE2EaEENS1_15EpilogueDefaultEEEEEvvEEEEvNT_6ParamsE,"a",@progbits
	.sectionflags	@""
	.align	4
.nv.constant0._ZN7cutlass13device_kernelINS_4gemm6kernel13GemmUniversalIN4cute5tupleIJiiiiEEENS1_10collective13CollectiveMmaINS1_34MainloopSm90TmaGmmaWarpSpecializedILi5ENS5_IJNS4_1CILi1EEENSA_ILi2EEESB_EEENS1_35KernelTmaWarpSpecializedCooperativeEEENS5_IJNSA_ILi256EEENSA_ILi64EEENSA_ILi128EEEEEEaNS5_IJlSB_lEEEaSK_NS4_8TiledMMAINS4_8MMA_AtomIJNS4_4SM904GMMA26MMA_64x64x32_S32S8S8_SS_TNEEEENS4_6LayoutINS5_IJSC_SB_SB_EEENS5_IJSB_NSA_ILi0EEEST_EEEEENS5_IJNS4_10UnderscoreESW_SW_EEEEENS4_23SM90_TMA_LOAD_MULTICASTENS4_14ComposedLayoutINS4_7SwizzleILi3ELi4ELi3EEENS4_18smem_ptr_flag_bitsILi8EEENSR_INS5_IJNSA_ILi8EEESI_EEENS5_IJSI_SB_EEEEEEEvNS4_8identityENS4_13SM90_TMA_LOADES19_vS1A_EENS_8epilogue10collective6detail29Sm90TmaWarpSpecializedAdapterINS1E_15DefaultEpilogueIaSK_SK_NS1D_6thread17LinearCombinationIaLi1EiiLNS1I_9ScaleType4KindE0ELNS_15FloatRoundStyleE2EaEENS1_15EpilogueDefaultEEEEEvvEEEEvNT_6ParamsE:
	.zero		1664


//--------------------- SYMBOLS --------------------------

	.type		.nv.reservedSmem.offset0,@object
	.size		.nv.reservedSmem.offset0,0x4
	.type		__assertfail,@function
